	.target	sm_90a

	.elftype	@"ET_EXEC"


//--------------------- .note.nv.tkinfo           --------------------------
	.section	.note.nv.tkinfo,"",@"SHT_NOTE"
	.sectionflags	@"SHF_NOTE_NV_TKINFO"
	.tkinfo
        /*0018*/ 	.word	0x00000002
        /*0030*/ 	.string	""
        /*0030*/ 	.string	"ptxas"
        /*0030*/ 	.string	"Cuda compilation tools, release 13.0, V13.0.88"
        /*0030*/ 	.string	"Build cuda_13.0.r13.0/compiler.36424714_0"
        /*0030*/ 	.string	"-arch sm_90a -m 64 "



//--------------------- .note.nv.cuinfo           --------------------------
	.section	.note.nv.cuinfo,"",@"SHT_NOTE"
	.sectionflags	@"SHF_NOTE_NV_CUINFO"
        /*0018*/ 	.short	0x0002
        /*001a*/ 	.short	0x005a
        /*001c*/ 	.short	0x0082
	.zero		2


//--------------------- .nv.info                  --------------------------
	.section	.nv.info,"",@"SHT_CUDA_INFO"
	.align	4


	//----- nvinfo : EIATTR_REGCOUNT
	.align		4
        /*0000*/ 	.byte	0x04, 0x2f
        /*0002*/ 	.short	(.L_15 - .L_14)
	.align		4
.L_14:
        /*0004*/ 	.word	index@(_ZN7cutlass13device_kernelINS_4gemm6kernel13GemmUniversalIN4cute5tupleIJiiiiEEENS1_10collective13CollectiveMmaINS1_34MainloopSm90TmaGmmaWarpSpecializedILi37ENS5_IJNS4_1CILi2EEENSA_ILi4EEENSA_ILi1EEEEEENS1_32KernelTmaWarpSpecializedPingpongEEENS5_IJNSA_ILi64EEENSA_ILi128EEENSA_ILi32EEEEEEaNS5_IJlSD_lEEEaSL_NS4_8TiledMMAINS4_8MMA_AtomIJNS4_4SM904GMMA27MMA_64x128x32_S32S8S8_SS_TNEEEENS4_6LayoutINS5_IJSD_SD_SD_EEENS5_IJNSA_ILi0EEESU_SU_EEEEENS5_IJNS4_10UnderscoreESX_SX_EEEEENS4_23SM90_TMA_LOAD_MULTICASTENS4_14ComposedLayoutINS4_7SwizzleILi1ELi4ELi3EEENS4_18smem_ptr_flag_bitsILi8EEENSS_INS5_IJNSA_ILi8EEESJ_EEENS5_IJSJ_SD_EEEEEEEvNS4_8identityES10_S1A_vS1B_EENS_8epilogue10collective6detail29Sm90TmaWarpSpecializedAdapterINS1E_15DefaultEpilogueIaSL_SL_NS1D_6thread17LinearCombinationIaLi1EiiLNS1I_9ScaleType4KindE0ELNS_15FloatRoundStyleE2EaEENS1_15EpilogueDefaultEEEEEvvEEEEvNT_6ParamsE)
        /*0008*/ 	.word	0x000000a8


	//----- nvinfo : EIATTR_FRAME_SIZE
	.align		4
.L_15:
        /*000c*/ 	.byte	0x04, 0x11
        /*000e*/ 	.short	(.L_17 - .L_16)
	.align		4
.L_16:
        /*0010*/ 	.word	index@(_ZN7cutlass13device_kernelINS_4gemm6kernel13GemmUniversalIN4cute5tupleIJiiiiEEENS1_10collective13CollectiveMmaINS1_34MainloopSm90TmaGmmaWarpSpecializedILi37ENS5_IJNS4_1CILi2EEENSA_ILi4EEENSA_ILi1EEEEEENS1_32KernelTmaWarpSpecializedPingpongEEENS5_IJNSA_ILi64EEENSA_ILi128EEENSA_ILi32EEEEEEaNS5_IJlSD_lEEEaSL_NS4_8TiledMMAINS4_8MMA_AtomIJNS4_4SM904GMMA27MMA_64x128x32_S32S8S8_SS_TNEEEENS4_6LayoutINS5_IJSD_SD_SD_EEENS5_IJNSA_ILi0EEESU_SU_EEEEENS5_IJNS4_10UnderscoreESX_SX_EEEEENS4_23SM90_TMA_LOAD_MULTICASTENS4_14ComposedLayoutINS4_7SwizzleILi1ELi4ELi3EEENS4_18smem_ptr_flag_bitsILi8EEENSS_INS5_IJNSA_ILi8EEESJ_EEENS5_IJSJ_SD_EEEEEEEvNS4_8identityES10_S1A_vS1B_EENS_8epilogue10collective6detail29Sm90TmaWarpSpecializedAdapterINS1E_15DefaultEpilogueIaSL_SL_NS1D_6thread17LinearCombinationIaLi1EiiLNS1I_9ScaleType4KindE0ELNS_15FloatRoundStyleE2EaEENS1_15EpilogueDefaultEEEEEvvEEEEvNT_6ParamsE)
        /*0014*/ 	.word	0x00000008


	//----- nvinfo : EIATTR_MIN_STACK_SIZE
	.align		4
.L_17:
        /*0018*/ 	.byte	0x04, 0x12
        /*001a*/ 	.short	(.L_19 - .L_18)
	.align		4
.L_18:
        /*001c*/ 	.word	index@(_ZN7cutlass13device_kernelINS_4gemm6kernel13GemmUniversalIN4cute5tupleIJiiiiEEENS1_10collective13CollectiveMmaINS1_34MainloopSm90TmaGmmaWarpSpecializedILi37ENS5_IJNS4_1CILi2EEENSA_ILi4EEENSA_ILi1EEEEEENS1_32KernelTmaWarpSpecializedPingpongEEENS5_IJNSA_ILi64EEENSA_ILi128EEENSA_ILi32EEEEEEaNS5_IJlSD_lEEEaSL_NS4_8TiledMMAINS4_8MMA_AtomIJNS4_4SM904GMMA27MMA_64x128x32_S32S8S8_SS_TNEEEENS4_6LayoutINS5_IJSD_SD_SD_EEENS5_IJNSA_ILi0EEESU_SU_EEEEENS5_IJNS4_10UnderscoreESX_SX_EEEEENS4_23SM90_TMA_LOAD_MULTICASTENS4_14ComposedLayoutINS4_7SwizzleILi1ELi4ELi3EEENS4_18smem_ptr_flag_bitsILi8EEENSS_INS5_IJNSA_ILi8EEESJ_EEENS5_IJSJ_SD_EEEEEEEvNS4_8identityES10_S1A_vS1B_EENS_8epilogue10collective6detail29Sm90TmaWarpSpecializedAdapterINS1E_15DefaultEpilogueIaSL_SL_NS1D_6thread17LinearCombinationIaLi1EiiLNS1I_9ScaleType4KindE0ELNS_15FloatRoundStyleE2EaEENS1_15EpilogueDefaultEEEEEvvEEEEvNT_6ParamsE)
        /*0020*/ 	.word	0x00000008
.L_19:


//--------------------- .nv.compat                --------------------------
	.section	.nv.compat,"",@"SHT_CUDA_COMPAT_INFO"
	.align	4
        /*0000*/ 	.byte	0x02, 0x09, 0x01, 0x00, 0x02, 0x02, 0x04, 0x00, 0x02, 0x05, 0x05, 0x00, 0x03, 0x07, 0x01, 0x01
        /*0010*/ 	.byte	0x02, 0x03, 0x01, 0x00, 0x02, 0x06, 0x01, 0x00, 0x04, 0x0b, 0x08, 0x00, 0x00, 0x00, 0x00, 0x00
        /*0020*/ 	.byte	0x00, 0x00, 0x00, 0x00


//--------------------- .nv.info._ZN7cutlass13device_kernelINS_4gemm6kernel13GemmUniversalIN4cute5tupleIJiiiiEEENS1_10collective13CollectiveMmaINS1_34MainloopSm90TmaGmmaWarpSpecializedILi37ENS5_IJNS4_1CILi2EEENSA_ILi4EEENSA_ILi1EEEEEENS1_32KernelTmaWarpSpecializedPingpongEEENS5_IJNSA_ILi64EEENSA_ILi128EEENSA_ILi32EEEEEEaNS5_IJlSD_lEEEaSL_NS4_8TiledMMAINS4_8MMA_AtomIJNS4_4SM904GMMA27MMA_64x128x32_S32S8S8_SS_TNEEEENS4_6LayoutINS5_IJSD_SD_SD_EEENS5_IJNSA_ILi0EEESU_SU_EEEEENS5_IJNS4_10UnderscoreESX_SX_EEEEENS4_23SM90_TMA_LOAD_MULTICASTENS4_14ComposedLayoutINS4_7SwizzleILi1ELi4ELi3EEENS4_18smem_ptr_flag_bitsILi8EEENSS_INS5_IJNSA_ILi8EEESJ_EEENS5_IJSJ_SD_EEEEEEEvNS4_8identityES10_S1A_vS1B_EENS_8epilogue10collective6detail29Sm90TmaWarpSpecializedAdapterINS1E_15DefaultEpilogueIaSL_SL_NS1D_6thread17LinearCombinationIaLi1EiiLNS1I_9ScaleType4KindE0ELNS_15FloatRoundStyleE2EaEENS1_15EpilogueDefaultEEEEEvvEEEEvNT_6ParamsE --------------------------
	.section	.nv.info._ZN7cutlass13device_kernelINS_4gemm6kernel13GemmUniversalIN4cute5tupleIJiiiiEEENS1_10collective13CollectiveMmaINS1_34MainloopSm90TmaGmmaWarpSpecializedILi37ENS5_IJNS4_1CILi2EEENSA_ILi4EEENSA_ILi1EEEEEENS1_32KernelTmaWarpSpecializedPingpongEEENS5_IJNSA_ILi64EEENSA_ILi128EEENSA_ILi32EEEEEEaNS5_IJlSD_lEEEaSL_NS4_8TiledMMAINS4_8MMA_AtomIJNS4_4SM904GMMA27MMA_64x128x32_S32S8S8_SS_TNEEEENS4_6LayoutINS5_IJSD_SD_SD_EEENS5_IJNSA_ILi0EEESU_SU_EEEEENS5_IJNS4_10UnderscoreESX_SX_EEEEENS4_23SM90_TMA_LOAD_MULTICASTENS4_14ComposedLayoutINS4_7SwizzleILi1ELi4ELi3EEENS4_18smem_ptr_flag_bitsILi8EEENSS_INS5_IJNSA_ILi8EEESJ_EEENS5_IJSJ_SD_EEEEEEEvNS4_8identityES10_S1A_vS1B_EENS_8epilogue10collective6detail29Sm90TmaWarpSpecializedAdapterINS1E_15DefaultEpilogueIaSL_SL_NS1D_6thread17LinearCombinationIaLi1EiiLNS1I_9ScaleType4KindE0ELNS_15FloatRoundStyleE2EaEENS1_15EpilogueDefaultEEEEEvvEEEEvNT_6ParamsE,"",@"SHT_CUDA_INFO"
	.sectionflags	@""
	.align	4


	//----- nvinfo : EIATTR_CUDA_API_VERSION
	.align		4
        /*0000*/ 	.byte	0x04, 0x37
        /*0002*/ 	.short	(.L_21 - .L_20)
.L_20:
        /*0004*/ 	.word	0x00000082


	//----- nvinfo : EIATTR_KPARAM_INFO
	.align		4
.L_21:
        /*0008*/ 	.byte	0x04, 0x17
        /*000a*/ 	.short	(.L_23 - .L_22)
.L_22:
        /*000c*/ 	.word	0x00000000
        /*0010*/ 	.short	0x0000
        /*0012*/ 	.short	0x0070
        /*0014*/ 	.byte	0x00, 0xf0, 0x01, 0x10


	//----- nvinfo : EIATTR_SPARSE_MMA_MASK
	.align		4
.L_23:
        /*0018*/ 	.byte	0x03, 0x50
        /*001a*/ 	.short	0x0000


	//----- nvinfo : EIATTR_MAXREG_COUNT
	.align		4
        /*001c*/ 	.byte	0x03, 0x1b
        /*001e*/ 	.short	0x00a8


	//----- nvinfo : EIATTR_NUM_BARRIERS
	.align		4
        /*0020*/ 	.byte	0x02, 0x4c
        /*0022*/ 	.byte	0x01
	.zero		1


	//----- nvinfo : EIATTR_EXTERNS
	.align		4
        /*0024*/ 	.byte	0x04, 0x0f
        /*0026*/ 	.short	(.L_25 - .L_24)


	//   ....[0]....
	.align		4
.L_24:
        /*0028*/ 	.word	index@(__assertfail)


	//----- nvinfo : EIATTR_ANNOTATIONS
	.align		4
.L_25:
        /*002c*/ 	.byte	0x04, 0x55
        /*002e*/ 	.short	(.L_27 - .L_26)


	//   ....[0]....
.L_26:
        /*0030*/ 	.word	0x00000001
        /*0034*/ 	.byte	0x00, 0x12, 0x00, 0x00, 0x01, 0x00, 0x00, 0x00, 0xc0, 0x18, 0x00, 0x00, 0x01, 0x00, 0x00, 0x00
        /*0044*/ 	.byte	0xf0, 0x57, 0x00, 0x00, 0x01, 0x00, 0x00, 0x00, 0xf0, 0x64, 0x00, 0x00


	//----- nvinfo : EIATTR_MERCURY_ISA_VERSION
	.align		4
.L_27:
        /*0050*/ 	.byte	0x03, 0x5f
        /*0052*/ 	.short	0x0101


	//----- nvinfo : EIATTR_INT_WARP_WIDE_INSTR_OFFSETS
	.align		4
        /*0054*/ 	.byte	0x04, 0x31
        /*0056*/ 	.short	(.L_29 - .L_28)


	//   ....[0]....
.L_28:
        /*0058*/ 	.word	0x00000950


	//   ....[1]....
        /*005c*/ 	.word	0x00000990


	//   ....[2]....
        /*0060*/ 	.word	0x000009f0


	//   ....[3]....
        /*0064*/ 	.word	0x00000a20


	//   ....[4]....
        /*0068*/ 	.word	0x00000b30


	//   ....[5]....
        /*006c*/ 	.word	0x00000bb0


	//   ....[6]....
        /*0070*/ 	.word	0x00000bc0


	//   ....[7]....
        /*0074*/ 	.word	0x00000c20


	//----- nvinfo : EIATTR_COOP_GROUP_MASK_REGIDS
	.align		4
.L_29:
        /*0078*/ 	.byte	0x04, 0x29
        /*007a*/ 	.short	(.L_31 - .L_30)


	//   ....[0]....
.L_30:
        /*007c*/ 	.word	0xffffffff


	//   ....[1]....
        /*0080*/ 	.word	0xffffffff


	//   ....[2]....
        /*0084*/ 	.word	0xffffffff


	//   ....[3]....
        /*0088*/ 	.word	0xffffffff


	//   ....[4]....
        /*008c*/ 	.word	0xffffffff


	//   ....[5]....
        /*0090*/ 	.word	0xffffffff


	//   ....[6]....
        /*0094*/ 	.word	0xffffffff


	//----- nvinfo : EIATTR_COOP_GROUP_INSTR_OFFSETS
	.align		4
.L_31:
        /*0098*/ 	.byte	0x04, 0x28
        /*009a*/ 	.short	(.L_33 - .L_32)


	//   ....[0]....
.L_32:
        /*009c*/ 	.word	0x00000070


	//   ....[1]....
        /*00a0*/ 	.word	0x00000080


	//   ....[2]....
        /*00a4*/ 	.word	0x00000140


	//   ....[3]....
        /*00a8*/ 	.word	0x00000720


	//   ....[4]....
        /*00ac*/ 	.word	0x00000760


	//   ....[5]....
        /*00b0*/ 	.word	0x000007f0


	//   ....[6]....
        /*00b4*/ 	.word	0x00000db0


	//----- nvinfo : EIATTR_REG_RECONFIG
	.align		4
.L_33:
        /*00b8*/ 	.byte	0x01, 0x54
	.zero		2


	//----- nvinfo : EIATTR_SYSCALL_OFFSETS
	.align		4
        /*00bc*/ 	.byte	0x04, 0x46
        /*00be*/ 	.short	(.L_35 - .L_34)


	//   ....[0]....
.L_34:
        /*00c0*/ 	.word	0x00001d50


	//----- nvinfo : EIATTR_MBARRIER_INSTR_OFFSETS
	.align		4
.L_35:
        /*00c4*/ 	.byte	0x04, 0x39
        /*00c6*/ 	.short	(.L_37 - .L_36)


	//   ....[0]....
.L_36:
        /*00c8*/ 	.word	0x00000260
        /*00cc*/ 	.word	0x000000ff
        /*00d0*/ 	.word	0x00000000
        /*00d4*/ 	.short	0x0100
        /*00d6*/ 	.byte	0x08
	.zero		1


	//   ....[1]....
        /*00d8*/ 	.word	0x00000270
        /*00dc*/ 	.word	0x000000ff
        /*00e0*/ 	.word	0x00000128
        /*00e4*/ 	.short	0x0100
        /*00e6*/ 	.byte	0x08
	.zero		1


	//   ....[2]....
        /*00e8*/ 	.word	0x00000280
        /*00ec*/ 	.word	0x000000ff
        /*00f0*/ 	.word	0x00000008
        /*00f4*/ 	.short	0x0100
        /*00f6*/ 	.byte	0x08
	.zero		1


	//   ....[3]....
        /*00f8*/ 	.word	0x00000290
        /*00fc*/ 	.word	0x000000ff
        /*0100*/ 	.word	0x00000130
        /*0104*/ 	.short	0x0100
        /*0106*/ 	.byte	0x08
	.zero		1


	//   ....[4]....
        /*0108*/ 	.word	0x000002a0
        /*010c*/ 	.word	0x000000ff
        /*0110*/ 	.word	0x00000010
        /*0114*/ 	.short	0x0100
        /*0116*/ 	.byte	0x08
	.zero		1


	//   ....[5]....
        /*0118*/ 	.word	0x000002b0
        /*011c*/ 	.word	0x000000ff
        /*0120*/ 	.word	0x00000138
        /*0124*/ 	.short	0x0100
        /*0126*/ 	.byte	0x08
	.zero		1


	//   ....[6]....
        /*0128*/ 	.word	0x000002c0
        /*012c*/ 	.word	0x000000ff
        /*0130*/ 	.word	0x00000018
        /*0134*/ 	.short	0x0100
        /*0136*/ 	.byte	0x08
	.zero		1


	//   ....[7]....
        /*0138*/ 	.word	0x000002d0
        /*013c*/ 	.word	0x000000ff
        /*0140*/ 	.word	0x00000140
        /*0144*/ 	.short	0x0100
        /*0146*/ 	.byte	0x08
	.zero		1


	//   ....[8]....
        /*0148*/ 	.word	0x000002e0
        /*014c*/ 	.word	0x000000ff
        /*0150*/ 	.word	0x00000020
        /*0154*/ 	.short	0x0100
        /*0156*/ 	.byte	0x08
	.zero		1


	//   ....[9]....
        /*0158*/ 	.word	0x000002f0
        /*015c*/ 	.word	0x000000ff
        /*0160*/ 	.word	0x00000148
        /*0164*/ 	.short	0x0100
        /*0166*/ 	.byte	0x08
	.zero		1


	//   ....[10]....
        /*0168*/ 	.word	0x00000300
        /*016c*/ 	.word	0x000000ff
        /*0170*/ 	.word	0x00000028
        /*0174*/ 	.short	0x0100
        /*0176*/ 	.byte	0x08
	.zero		1


	//   ....[11]....
        /*0178*/ 	.word	0x00000310
        /*017c*/ 	.word	0x000000ff
        /*0180*/ 	.word	0x00000150
        /*0184*/ 	.short	0x0100
        /*0186*/ 	.byte	0x08
	.zero		1


	//   ....[12]....
        /*0188*/ 	.word	0x00000320
        /*018c*/ 	.word	0x000000ff
        /*0190*/ 	.word	0x00000030
        /*0194*/ 	.short	0x0100
        /*0196*/ 	.byte	0x08
	.zero		1


	//   ....[13]....
        /*0198*/ 	.word	0x00000330
        /*019c*/ 	.word	0x000000ff
        /*01a0*/ 	.word	0x00000158
        /*01a4*/ 	.short	0x0100
        /*01a6*/ 	.byte	0x08
	.zero		1


	//   ....[14]....
        /*01a8*/ 	.word	0x00000340
        /*01ac*/ 	.word	0x000000ff
        /*01b0*/ 	.word	0x00000038
        /*01b4*/ 	.short	0x0100
        /*01b6*/ 	.byte	0x08
	.zero		1


	//   ....[15]....
        /*01b8*/ 	.word	0x00000350
        /*01bc*/ 	.word	0x000000ff
        /*01c0*/ 	.word	0x00000160
        /*01c4*/ 	.short	0x0100
        /*01c6*/ 	.byte	0x08
	.zero		1


	//   ....[16]....
        /*01c8*/ 	.word	0x00000360
        /*01cc*/ 	.word	0x000000ff
        /*01d0*/ 	.word	0x00000040
        /*01d4*/ 	.short	0x0100
        /*01d6*/ 	.byte	0x08
	.zero		1


	//   ....[17]....
        /*01d8*/ 	.word	0x00000370
        /*01dc*/ 	.word	0x000000ff
        /*01e0*/ 	.word	0x00000168
        /*01e4*/ 	.short	0x0100
        /*01e6*/ 	.byte	0x08
	.zero		1


	//   ....[18]....
        /*01e8*/ 	.word	0x00000380
        /*01ec*/ 	.word	0x000000ff
        /*01f0*/ 	.word	0x00000048
        /*01f4*/ 	.short	0x0100
        /*01f6*/ 	.byte	0x08
	.zero		1


	//   ....[19]....
        /*01f8*/ 	.word	0x00000390
        /*01fc*/ 	.word	0x000000ff
        /*0200*/ 	.word	0x00000170
        /*0204*/ 	.short	0x0100
        /*0206*/ 	.byte	0x08
	.zero		1


	//   ....[20]....
        /*0208*/ 	.word	0x000003a0
        /*020c*/ 	.word	0x000000ff
        /*0210*/ 	.word	0x00000050
        /*0214*/ 	.short	0x0100
        /*0216*/ 	.byte	0x08
	.zero		1


	//   ....[21]....
        /*0218*/ 	.word	0x000003b0
        /*021c*/ 	.word	0x000000ff
        /*0220*/ 	.word	0x00000178
        /*0224*/ 	.short	0x0100
        /*0226*/ 	.byte	0x08
	.zero		1


	//   ....[22]....
        /*0228*/ 	.word	0x000003c0
        /*022c*/ 	.word	0x000000ff
        /*0230*/ 	.word	0x00000058
        /*0234*/ 	.short	0x0100
        /*0236*/ 	.byte	0x08
	.zero		1


	//   ....[23]....
        /*0238*/ 	.word	0x000003d0
        /*023c*/ 	.word	0x000000ff
        /*0240*/ 	.word	0x00000180
        /*0244*/ 	.short	0x0100
        /*0246*/ 	.byte	0x08
	.zero		1


	//   ....[24]....
        /*0248*/ 	.word	0x000003e0
        /*024c*/ 	.word	0x000000ff
        /*0250*/ 	.word	0x00000060
        /*0254*/ 	.short	0x0100
        /*0256*/ 	.byte	0x08
	.zero		1


	//   ....[25]....
        /*0258*/ 	.word	0x000003f0
        /*025c*/ 	.word	0x000000ff
        /*0260*/ 	.word	0x00000188
        /*0264*/ 	.short	0x0100
        /*0266*/ 	.byte	0x08
	.zero		1


	//   ....[26]....
        /*0268*/ 	.word	0x00000400
        /*026c*/ 	.word	0x000000ff
        /*0270*/ 	.word	0x00000068
        /*0274*/ 	.short	0x0100
        /*0276*/ 	.byte	0x08
	.zero		1


	//   ....[27]....
        /*0278*/ 	.word	0x00000410
        /*027c*/ 	.word	0x000000ff
        /*0280*/ 	.word	0x00000190
        /*0284*/ 	.short	0x0100
        /*0286*/ 	.byte	0x08
	.zero		1


	//   ....[28]....
        /*0288*/ 	.word	0x00000420
        /*028c*/ 	.word	0x000000ff
        /*0290*/ 	.word	0x00000070
        /*0294*/ 	.short	0x0100
        /*0296*/ 	.byte	0x08
	.zero		1


	//   ....[29]....
        /*0298*/ 	.word	0x00000430
        /*029c*/ 	.word	0x000000ff
        /*02a0*/ 	.word	0x00000198
        /*02a4*/ 	.short	0x0100
        /*02a6*/ 	.byte	0x08
	.zero		1


	//   ....[30]....
        /*02a8*/ 	.word	0x00000440
        /*02ac*/ 	.word	0x000000ff
        /*02b0*/ 	.word	0x00000078
        /*02b4*/ 	.short	0x0100
        /*02b6*/ 	.byte	0x08
	.zero		1


	//   ....[31]....
        /*02b8*/ 	.word	0x00000450
        /*02bc*/ 	.word	0x000000ff
        /*02c0*/ 	.word	0x000001a0
        /*02c4*/ 	.short	0x0100
        /*02c6*/ 	.byte	0x08
	.zero		1


	//   ....[32]....
        /*02c8*/ 	.word	0x00000460
        /*02cc*/ 	.word	0x000000ff
        /*02d0*/ 	.word	0x00000080
        /*02d4*/ 	.short	0x0100
        /*02d6*/ 	.byte	0x08
	.zero		1


	//   ....[33]....
        /*02d8*/ 	.word	0x00000470
        /*02dc*/ 	.word	0x000000ff
        /*02e0*/ 	.word	0x000001a8
        /*02e4*/ 	.short	0x0100
        /*02e6*/ 	.byte	0x08
	.zero		1


	//   ....[34]....
        /*02e8*/ 	.word	0x00000480
        /*02ec*/ 	.word	0x000000ff
        /*02f0*/ 	.word	0x00000088
        /*02f4*/ 	.short	0x0100
        /*02f6*/ 	.byte	0x08
	.zero		1


	//   ....[35]....
        /*02f8*/ 	.word	0x00000490
        /*02fc*/ 	.word	0x000000ff
        /*0300*/ 	.word	0x000001b0
        /*0304*/ 	.short	0x0100
        /*0306*/ 	.byte	0x08
	.zero		1


	//   ....[36]....
        /*0308*/ 	.word	0x000004a0
        /*030c*/ 	.word	0x000000ff
        /*0310*/ 	.word	0x00000090
        /*0314*/ 	.short	0x0100
        /*0316*/ 	.byte	0x08
	.zero		1


	//   ....[37]....
        /*0318*/ 	.word	0x000004b0
        /*031c*/ 	.word	0x000000ff
        /*0320*/ 	.word	0x000001b8
        /*0324*/ 	.short	0x0100
        /*0326*/ 	.byte	0x08
	.zero		1


	//   ....[38]....
        /*0328*/ 	.word	0x000004c0
        /*032c*/ 	.word	0x000000ff
        /*0330*/ 	.word	0x00000098
        /*0334*/ 	.short	0x0100
        /*0336*/ 	.byte	0x08
	.zero		1


	//   ....[39]....
        /*0338*/ 	.word	0x000004d0
        /*033c*/ 	.word	0x000000ff
        /*0340*/ 	.word	0x000001c0
        /*0344*/ 	.short	0x0100
        /*0346*/ 	.byte	0x08
	.zero		1


	//   ....[40]....
        /*0348*/ 	.word	0x000004e0
        /*034c*/ 	.word	0x000000ff
        /*0350*/ 	.word	0x000000a0
        /*0354*/ 	.short	0x0100
        /*0356*/ 	.byte	0x08
	.zero		1


	//   ....[41]....
        /*0358*/ 	.word	0x000004f0
        /*035c*/ 	.word	0x000000ff
        /*0360*/ 	.word	0x000001c8
        /*0364*/ 	.short	0x0100
        /*0366*/ 	.byte	0x08
	.zero		1


	//   ....[42]....
        /*0368*/ 	.word	0x00000500
        /*036c*/ 	.word	0x000000ff
        /*0370*/ 	.word	0x000000a8
        /*0374*/ 	.short	0x0100
        /*0376*/ 	.byte	0x08
	.zero		1


	//   ....[43]....
        /*0378*/ 	.word	0x00000510
        /*037c*/ 	.word	0x000000ff
        /*0380*/ 	.word	0x000001d0
        /*0384*/ 	.short	0x0100
        /*0386*/ 	.byte	0x08
	.zero		1


	//   ....[44]....
        /*0388*/ 	.word	0x00000520
        /*038c*/ 	.word	0x000000ff
        /*0390*/ 	.word	0x000000b0
        /*0394*/ 	.short	0x0100
        /*0396*/ 	.byte	0x08
	.zero		1


	//   ....[45]....
        /*0398*/ 	.word	0x00000530
        /*039c*/ 	.word	0x000000ff
        /*03a0*/ 	.word	0x000001d8
        /*03a4*/ 	.short	0x0100
        /*03a6*/ 	.byte	0x08
	.zero		1


	//   ....[46]....
        /*03a8*/ 	.word	0x00000540
        /*03ac*/ 	.word	0x000000ff
        /*03b0*/ 	.word	0x000000b8
        /*03b4*/ 	.short	0x0100
        /*03b6*/ 	.byte	0x08
	.zero		1


	//   ....[47]....
        /*03b8*/ 	.word	0x00000550
        /*03bc*/ 	.word	0x000000ff
        /*03c0*/ 	.word	0x000001e0
        /*03c4*/ 	.short	0x0100
        /*03c6*/ 	.byte	0x08
	.zero		1


	//   ....[48]....
        /*03c8*/ 	.word	0x00000560
        /*03cc*/ 	.word	0x000000ff
        /*03d0*/ 	.word	0x000000c0
        /*03d4*/ 	.short	0x0100
        /*03d6*/ 	.byte	0x08
	.zero		1


	//   ....[49]....
        /*03d8*/ 	.word	0x00000570
        /*03dc*/ 	.word	0x000000ff
        /*03e0*/ 	.word	0x000001e8
        /*03e4*/ 	.short	0x0100
        /*03e6*/ 	.byte	0x08
	.zero		1


	//   ....[50]....
        /*03e8*/ 	.word	0x00000580
        /*03ec*/ 	.word	0x000000ff
        /*03f0*/ 	.word	0x000000c8
        /*03f4*/ 	.short	0x0100
        /*03f6*/ 	.byte	0x08
	.zero		1


	//   ....[51]....
        /*03f8*/ 	.word	0x00000590
        /*03fc*/ 	.word	0x000000ff
        /*0400*/ 	.word	0x000001f0
        /*0404*/ 	.short	0x0100
        /*0406*/ 	.byte	0x08
	.zero		1


	//   ....[52]....
        /*0408*/ 	.word	0x000005a0
        /*040c*/ 	.word	0x000000ff
        /*0410*/ 	.word	0x000000d0
        /*0414*/ 	.short	0x0100
        /*0416*/ 	.byte	0x08
	.zero		1


	//   ....[53]....
        /*0418*/ 	.word	0x000005b0
        /*041c*/ 	.word	0x000000ff
        /*0420*/ 	.word	0x000001f8
        /*0424*/ 	.short	0x0100
        /*0426*/ 	.byte	0x08
	.zero		1


	//   ....[54]....
        /*0428*/ 	.word	0x000005c0
        /*042c*/ 	.word	0x000000ff
        /*0430*/ 	.word	0x000000d8
        /*0434*/ 	.short	0x0100
        /*0436*/ 	.byte	0x08
	.zero		1


	//   ....[55]....
        /*0438*/ 	.word	0x000005d0
        /*043c*/ 	.word	0x000000ff
        /*0440*/ 	.word	0x00000200
        /*0444*/ 	.short	0x0100
        /*0446*/ 	.byte	0x08
	.zero		1


	//   ....[56]....
        /*0448*/ 	.word	0x000005e0
        /*044c*/ 	.word	0x000000ff
        /*0450*/ 	.word	0x000000e0
        /*0454*/ 	.short	0x0100
        /*0456*/ 	.byte	0x08
	.zero		1


	//   ....[57]....
        /*0458*/ 	.word	0x000005f0
        /*045c*/ 	.word	0x000000ff
        /*0460*/ 	.word	0x00000208
        /*0464*/ 	.short	0x0100
        /*0466*/ 	.byte	0x08
	.zero		1


	//   ....[58]....
        /*0468*/ 	.word	0x00000600
        /*046c*/ 	.word	0x000000ff
        /*0470*/ 	.word	0x000000e8
        /*0474*/ 	.short	0x0100
        /*0476*/ 	.byte	0x08
	.zero		1


	//   ....[59]....
        /*0478*/ 	.word	0x00000610
        /*047c*/ 	.word	0x000000ff
        /*0480*/ 	.word	0x00000210
        /*0484*/ 	.short	0x0100
        /*0486*/ 	.byte	0x08
	.zero		1


	//   ....[60]....
        /*0488*/ 	.word	0x00000620
        /*048c*/ 	.word	0x000000ff
        /*0490*/ 	.word	0x000000f0
        /*0494*/ 	.short	0x0100
        /*0496*/ 	.byte	0x08
	.zero		1


	//   ....[61]....
        /*0498*/ 	.word	0x00000630
        /*049c*/ 	.word	0x000000ff
        /*04a0*/ 	.word	0x00000218
        /*04a4*/ 	.short	0x0100
        /*04a6*/ 	.byte	0x08
	.zero		1


	//   ....[62]....
        /*04a8*/ 	.word	0x00000640
        /*04ac*/ 	.word	0x000000ff
        /*04b0*/ 	.word	0x000000f8
        /*04b4*/ 	.short	0x0100
        /*04b6*/ 	.byte	0x08
	.zero		1


	//   ....[63]....
        /*04b8*/ 	.word	0x00000650
        /*04bc*/ 	.word	0x000000ff
        /*04c0*/ 	.word	0x00000220
        /*04c4*/ 	.short	0x0100
        /*04c6*/ 	.byte	0x08
	.zero		1


	//   ....[64]....
        /*04c8*/ 	.word	0x00000660
        /*04cc*/ 	.word	0x000000ff
        /*04d0*/ 	.word	0x00000100
        /*04d4*/ 	.short	0x0100
        /*04d6*/ 	.byte	0x08
	.zero		1


	//   ....[65]....
        /*04d8*/ 	.word	0x00000670
        /*04dc*/ 	.word	0x000000ff
        /*04e0*/ 	.word	0x00000228
        /*04e4*/ 	.short	0x0100
        /*04e6*/ 	.byte	0x08
	.zero		1


	//   ....[66]....
        /*04e8*/ 	.word	0x00000680
        /*04ec*/ 	.word	0x000000ff
        /*04f0*/ 	.word	0x00000108
        /*04f4*/ 	.short	0x0100
        /*04f6*/ 	.byte	0x08
	.zero		1


	//   ....[67]....
        /*04f8*/ 	.word	0x00000690
        /*04fc*/ 	.word	0x000000ff
        /*0500*/ 	.word	0x00000230
        /*0504*/ 	.short	0x0100
        /*0506*/ 	.byte	0x08
	.zero		1


	//   ....[68]....
        /*0508*/ 	.word	0x000006a0
        /*050c*/ 	.word	0x000000ff
        /*0510*/ 	.word	0x00000110
        /*0514*/ 	.short	0x0100
        /*0516*/ 	.byte	0x08
	.zero		1


	//   ....[69]....
        /*0518*/ 	.word	0x000006b0
        /*051c*/ 	.word	0x000000ff
        /*0520*/ 	.word	0x00000238
        /*0524*/ 	.short	0x0100
        /*0526*/ 	.byte	0x08
	.zero		1


	//   ....[70]....
        /*0528*/ 	.word	0x000006c0
        /*052c*/ 	.word	0x000000ff
        /*0530*/ 	.word	0x00000118
        /*0534*/ 	.short	0x0100
        /*0536*/ 	.byte	0x08
	.zero		1


	//   ....[71]....
        /*0538*/ 	.word	0x000006d0
        /*053c*/ 	.word	0x000000ff
        /*0540*/ 	.word	0x00000240
        /*0544*/ 	.short	0x0100
        /*0546*/ 	.byte	0x08
	.zero		1


	//   ....[72]....
        /*0548*/ 	.word	0x000006e0
        /*054c*/ 	.word	0x000000ff
        /*0550*/ 	.word	0x00000120
        /*0554*/ 	.short	0x0100
        /*0556*/ 	.byte	0x08
	.zero		1


	//   ....[73]....
        /*0558*/ 	.word	0x000006f0
        /*055c*/ 	.word	0x000000ff
        /*0560*/ 	.word	0x00000248
        /*0564*/ 	.short	0x0100
        /*0566*/ 	.byte	0x08
	.zero		1


	//   ....[74]....
        /*0568*/ 	.word	0x00000c50
        /*056c*/ 	.word	0x000000ff
        /*0570*/ 	.word	0x00000280
        /*0574*/ 	.short	0x0100
        /*0576*/ 	.byte	0x08
	.zero		1


	//   ....[75]....
        /*0578*/ 	.word	0x00000cf0
        /*057c*/ 	.word	0x000000ff
        /*0580*/ 	.word	0x00000288
        /*0584*/ 	.short	0x0100
        /*0586*/ 	.byte	0x08
	.zero		1


	//   ....[76]....
        /*0588*/ 	.word	0x00000d30
        /*058c*/ 	.word	0x000000ff
        /*0590*/ 	.word	0x00000260
        /*0594*/ 	.short	0x0100
        /*0596*/ 	.byte	0x09
	.zero		1


	//   ....[77]....
        /*0598*/ 	.word	0x00000d40
        /*059c*/ 	.word	0x000000ff
        /*05a0*/ 	.word	0x00000268
        /*05a4*/ 	.short	0x0100
        /*05a6*/ 	.byte	0x09
	.zero		1


	//   ....[78]....
        /*05a8*/ 	.word	0x00000d50
        /*05ac*/ 	.word	0x000000ff
        /*05b0*/ 	.word	0x00000270
        /*05b4*/ 	.short	0x0100
        /*05b6*/ 	.byte	0x09
	.zero		1


	//   ....[79]....
        /*05b8*/ 	.word	0x00000d60
        /*05bc*/ 	.word	0x000000ff
        /*05c0*/ 	.word	0x00000278
        /*05c4*/ 	.short	0x0100
        /*05c6*/ 	.byte	0x09
	.zero		1


	//   ....[80]....
        /*05c8*/ 	.word	0x00001c10
        /*05cc*/ 	.word	0x000000ff
        /*05d0*/ 	.word	0xfffffff8
        /*05d4*/ 	.short	0x010a
        /*05d6*/ 	.byte	0x2b
	.zero		1


	//   ....[81]....
        /*05d8*/ 	.word	0x00001de0
        /*05dc*/ 	.word	0x00000003
        /*05e0*/ 	.word	0x00000000
        /*05e4*/ 	.short	0x010a
        /*05e6*/ 	.byte	0x3f
	.zero		1


	//   ....[82]....
        /*05e8*/ 	.word	0x00001e20
        /*05ec*/ 	.word	0x00000003
        /*05f0*/ 	.word	0x00000000
        /*05f4*/ 	.short	0x010a
        /*05f6*/ 	.byte	0x3f
	.zero		1


	//   ....[83]....
        /*05f8*/ 	.word	0x00001fb0
        /*05fc*/ 	.word	0x000000ff
        /*0600*/ 	.word	0x00000000
        /*0604*/ 	.short	0x010a
        /*0606*/ 	.byte	0x04
	.zero		1


	//   ....[84]....
        /*0608*/ 	.word	0x00001ff0
        /*060c*/ 	.word	0x000000ff
        /*0610*/ 	.word	0x00000000
        /*0614*/ 	.short	0x010a
        /*0616*/ 	.byte	0x04
	.zero		1


	//   ....[85]....
        /*0618*/ 	.word	0x000020e0
        /*061c*/ 	.word	0x00000005
        /*0620*/ 	.word	0x00000000
        /*0624*/ 	.short	0x0101
        /*0626*/ 	.byte	0x3f
	.zero		1


	//   ....[86]....
        /*0628*/ 	.word	0x000021f0
        /*062c*/ 	.word	0x00000003
        /*0630*/ 	.word	0x00000000
        /*0634*/ 	.short	0x0101
        /*0636*/ 	.byte	0x2f
	.zero		1


	//   ....[87]....
        /*0638*/ 	.word	0x00002320
        /*063c*/ 	.word	0x00000000
        /*0640*/ 	.word	0x00000000
        /*0644*/ 	.short	0x0101
        /*0646*/ 	.byte	0x3f
	.zero		1


	//   ....[88]....
        /*0648*/ 	.word	0x000023a0
        /*064c*/ 	.word	0x000000ff
        /*0650*/ 	.word	0x00000008
        /*0654*/ 	.short	0x010a
        /*0656*/ 	.byte	0x2b
	.zero		1


	//   ....[89]....
        /*0658*/ 	.word	0x00005830
        /*065c*/ 	.word	0x00000000
        /*0660*/ 	.word	0x00000000
        /*0664*/ 	.short	0x0101
        /*0666*/ 	.byte	0x2f
	.zero		1


	//   ....[90]....
        /*0668*/ 	.word	0x00006240
        /*066c*/ 	.word	0x0000000b
        /*0670*/ 	.word	0x00000128
        /*0674*/ 	.short	0x010a
        /*0676*/ 	.byte	0x3f
	.zero		1


	//   ....[91]....
        /*0678*/ 	.word	0x00006650
        /*067c*/ 	.word	0x00000006
        /*0680*/ 	.word	0x00000288
        /*0684*/ 	.short	0x0101
        /*0686*/ 	.byte	0x3f
	.zero		1


	//   ....[92]....
        /*0688*/ 	.word	0x00006d60
        /*068c*/ 	.word	0x00000007
        /*0690*/ 	.word	0x00000000
        /*0694*/ 	.short	0x010a
        /*0696*/ 	.byte	0x3f
	.zero		1


	//   ....[93]....
        /*0698*/ 	.word	0x00006de0
        /*069c*/ 	.word	0x00000006
        /*06a0*/ 	.word	0x00000000
        /*06a4*/ 	.short	0x010a
        /*06a6*/ 	.byte	0x3f
	.zero		1


	//   ....[94]....
        /*06a8*/ 	.word	0x00006e70
        /*06ac*/ 	.word	0x00000007
        /*06b0*/ 	.word	0x00000000
        /*06b4*/ 	.short	0x010a
        /*06b6*/ 	.byte	0x3f
	.zero		1


	//   ....[95]....
        /*06b8*/ 	.word	0x00006f00
        /*06bc*/ 	.word	0x00000006
        /*06c0*/ 	.word	0x00000000
        /*06c4*/ 	.short	0x010a
        /*06c6*/ 	.byte	0x3f
	.zero		1


	//   ....[96]....
        /*06c8*/ 	.word	0x00006f90
        /*06cc*/ 	.word	0x00000007
        /*06d0*/ 	.word	0x00000000
        /*06d4*/ 	.short	0x010a
        /*06d6*/ 	.byte	0x3f
	.zero		1


	//   ....[97]....
        /*06d8*/ 	.word	0x00007020
        /*06dc*/ 	.word	0x00000006
        /*06e0*/ 	.word	0x00000000
        /*06e4*/ 	.short	0x010a
        /*06e6*/ 	.byte	0x3f
	.zero		1


	//   ....[98]....
        /*06e8*/ 	.word	0x000070b0
        /*06ec*/ 	.word	0x00000007
        /*06f0*/ 	.word	0x00000000
        /*06f4*/ 	.short	0x010a
        /*06f6*/ 	.byte	0x3f
	.zero		1


	//   ....[99]....
        /*06f8*/ 	.word	0x00007140
        /*06fc*/ 	.word	0x00000006
        /*0700*/ 	.word	0x00000000
        /*0704*/ 	.short	0x010a
        /*0706*/ 	.byte	0x3f
	.zero		1


	//   ....[100]....
        /*0708*/ 	.word	0x000071d0
        /*070c*/ 	.word	0x00000007
        /*0710*/ 	.word	0x00000000
        /*0714*/ 	.short	0x010a
        /*0716*/ 	.byte	0x3f
	.zero		1


	//   ....[101]....
        /*0718*/ 	.word	0x00007260
        /*071c*/ 	.word	0x00000006
        /*0720*/ 	.word	0x00000000
        /*0724*/ 	.short	0x010a
        /*0726*/ 	.byte	0x3f
	.zero		1


	//   ....[102]....
        /*0728*/ 	.word	0x000072f0
        /*072c*/ 	.word	0x00000007
        /*0730*/ 	.word	0x00000000
        /*0734*/ 	.short	0x010a
        /*0736*/ 	.byte	0x3f
	.zero		1


	//   ....[103]....
        /*0738*/ 	.word	0x00007380
        /*073c*/ 	.word	0x00000006
        /*0740*/ 	.word	0x00000000
        /*0744*/ 	.short	0x010a
        /*0746*/ 	.byte	0x3f
	.zero		1


	//   ....[104]....
        /*0748*/ 	.word	0x00007410
        /*074c*/ 	.word	0x00000007
        /*0750*/ 	.word	0x00000000
        /*0754*/ 	.short	0x010a
        /*0756*/ 	.byte	0x3f
	.zero		1


	//   ....[105]....
        /*0758*/ 	.word	0x000074a0
        /*075c*/ 	.word	0x00000006
        /*0760*/ 	.word	0x00000000
        /*0764*/ 	.short	0x010a
        /*0766*/ 	.byte	0x3f
	.zero		1


	//   ....[106]....
        /*0768*/ 	.word	0x00007530
        /*076c*/ 	.word	0x00000007
        /*0770*/ 	.word	0x00000000
        /*0774*/ 	.short	0x010a
        /*0776*/ 	.byte	0x3f
	.zero		1


	//   ....[107]....
        /*0778*/ 	.word	0x000075c0
        /*077c*/ 	.word	0x00000006
        /*0780*/ 	.word	0x00000000
        /*0784*/ 	.short	0x010a
        /*0786*/ 	.byte	0x3f
	.zero		1


	//   ....[108]....
        /*0788*/ 	.word	0x00007650
        /*078c*/ 	.word	0x00000007
        /*0790*/ 	.word	0x00000000
        /*0794*/ 	.short	0x010a
        /*0796*/ 	.byte	0x3f
	.zero		1


	//   ....[109]....
        /*0798*/ 	.word	0x000076e0
        /*079c*/ 	.word	0x00000006
        /*07a0*/ 	.word	0x00000000
        /*07a4*/ 	.short	0x010a
        /*07a6*/ 	.byte	0x3f
	.zero		1


	//   ....[110]....
        /*07a8*/ 	.word	0x00007770
        /*07ac*/ 	.word	0x00000007
        /*07b0*/ 	.word	0x00000000
        /*07b4*/ 	.short	0x010a
        /*07b6*/ 	.byte	0x3f
	.zero		1


	//   ....[111]....
        /*07b8*/ 	.word	0x00007800
        /*07bc*/ 	.word	0x00000006
        /*07c0*/ 	.word	0x00000000
        /*07c4*/ 	.short	0x010a
        /*07c6*/ 	.byte	0x3f
	.zero		1


	//   ....[112]....
        /*07c8*/ 	.word	0x00007890
        /*07cc*/ 	.word	0x00000007
        /*07d0*/ 	.word	0x00000000
        /*07d4*/ 	.short	0x010a
        /*07d6*/ 	.byte	0x3f
	.zero		1


	//   ....[113]....
        /*07d8*/ 	.word	0x00007920
        /*07dc*/ 	.word	0x00000006
        /*07e0*/ 	.word	0x00000000
        /*07e4*/ 	.short	0x010a
        /*07e6*/ 	.byte	0x3f
	.zero		1


	//   ....[114]....
        /*07e8*/ 	.word	0x000079b0
        /*07ec*/ 	.word	0x00000007
        /*07f0*/ 	.word	0x00000000
        /*07f4*/ 	.short	0x010a
        /*07f6*/ 	.byte	0x3f
	.zero		1


	//   ....[115]....
        /*07f8*/ 	.word	0x00007a40
        /*07fc*/ 	.word	0x00000006
        /*0800*/ 	.word	0x00000000
        /*0804*/ 	.short	0x010a
        /*0806*/ 	.byte	0x3f
	.zero		1


	//   ....[116]....
        /*0808*/ 	.word	0x00007ad0
        /*080c*/ 	.word	0x00000007
        /*0810*/ 	.word	0x00000000
        /*0814*/ 	.short	0x010a
        /*0816*/ 	.byte	0x3f
	.zero		1


	//   ....[117]....
        /*0818*/ 	.word	0x00007b60
        /*081c*/ 	.word	0x00000006
        /*0820*/ 	.word	0x00000000
        /*0824*/ 	.short	0x010a
        /*0826*/ 	.byte	0x3f
	.zero		1


	//   ....[118]....
        /*0828*/ 	.word	0x00007bf0
        /*082c*/ 	.word	0x00000007
        /*0830*/ 	.word	0x00000000
        /*0834*/ 	.short	0x010a
        /*0836*/ 	.byte	0x3f
	.zero		1


	//   ....[119]....
        /*0838*/ 	.word	0x00007c80
        /*083c*/ 	.word	0x00000006
        /*0840*/ 	.word	0x00000000
        /*0844*/ 	.short	0x010a
        /*0846*/ 	.byte	0x3f
	.zero		1


	//   ....[120]....
        /*0848*/ 	.word	0x00007d10
        /*084c*/ 	.word	0x00000007
        /*0850*/ 	.word	0x00000000
        /*0854*/ 	.short	0x010a
        /*0856*/ 	.byte	0x3f
	.zero		1


	//   ....[121]....
        /*0858*/ 	.word	0x00007da0
        /*085c*/ 	.word	0x00000006
        /*0860*/ 	.word	0x00000000
        /*0864*/ 	.short	0x010a
        /*0866*/ 	.byte	0x3f
	.zero		1


	//   ....[122]....
        /*0868*/ 	.word	0x00007e30
        /*086c*/ 	.word	0x00000007
        /*0870*/ 	.word	0x00000000
        /*0874*/ 	.short	0x010a
        /*0876*/ 	.byte	0x3f
	.zero		1


	//   ....[123]....
        /*0878*/ 	.word	0x00007ec0
        /*087c*/ 	.word	0x00000006
        /*0880*/ 	.word	0x00000000
        /*0884*/ 	.short	0x010a
        /*0886*/ 	.byte	0x3f
	.zero		1


	//   ....[124]....
        /*0888*/ 	.word	0x00007f50
        /*088c*/ 	.word	0x00000007
        /*0890*/ 	.word	0x00000000
        /*0894*/ 	.short	0x010a
        /*0896*/ 	.byte	0x3f
	.zero		1


	//   ....[125]....
        /*0898*/ 	.word	0x00007fe0
        /*089c*/ 	.word	0x00000006
        /*08a0*/ 	.word	0x00000000
        /*08a4*/ 	.short	0x010a
        /*08a6*/ 	.byte	0x3f
	.zero		1


	//   ....[126]....
        /*08a8*/ 	.word	0x00008070
        /*08ac*/ 	.word	0x00000007
        /*08b0*/ 	.word	0x00000000
        /*08b4*/ 	.short	0x010a
        /*08b6*/ 	.byte	0x3f
	.zero		1


	//   ....[127]....
        /*08b8*/ 	.word	0x00008100
        /*08bc*/ 	.word	0x00000006
        /*08c0*/ 	.word	0x00000000
        /*08c4*/ 	.short	0x010a
        /*08c6*/ 	.byte	0x3f
	.zero		1


	//   ....[128]....
        /*08c8*/ 	.word	0x00008190
        /*08cc*/ 	.word	0x00000005
        /*08d0*/ 	.word	0x00000000
        /*08d4*/ 	.short	0x010a
        /*08d6*/ 	.byte	0x3f
	.zero		1


	//   ....[129]....
        /*08d8*/ 	.word	0x00008200
        /*08dc*/ 	.word	0x00000003
        /*08e0*/ 	.word	0xfffffff8
        /*08e4*/ 	.short	0x010a
        /*08e6*/ 	.byte	0x3f
	.zero		1


	//   ....[130]....
        /*08e8*/ 	.word	0x00008250
        /*08ec*/ 	.word	0x00000003
        /*08f0*/ 	.word	0x00000000
        /*08f4*/ 	.short	0x010a
        /*08f6*/ 	.byte	0x3f
	.zero		1


	//   ....[131]....
        /*08f8*/ 	.word	0x000082b0
        /*08fc*/ 	.word	0x00000005
        /*0900*/ 	.word	0x00000000
        /*0904*/ 	.short	0x010a
        /*0906*/ 	.byte	0x3f
	.zero		1


	//   ....[132]....
        /*0908*/ 	.word	0x00008310
        /*090c*/ 	.word	0x00000003
        /*0910*/ 	.word	0x00000008
        /*0914*/ 	.short	0x010a
        /*0916*/ 	.byte	0x3f
	.zero		1


	//   ....[133]....
        /*0918*/ 	.word	0x000083e0
        /*091c*/ 	.word	0x0000000b
        /*0920*/ 	.word	0x00000128
        /*0924*/ 	.short	0x010a
        /*0926*/ 	.byte	0x3f
	.zero		1


	//   ....[134]....
        /*0928*/ 	.word	0x000084b0
        /*092c*/ 	.word	0x00000007
        /*0930*/ 	.word	0x00000000
        /*0934*/ 	.short	0x010a
        /*0936*/ 	.byte	0x3f
	.zero		1


	//   ....[135]....
        /*0938*/ 	.word	0x00008500
        /*093c*/ 	.word	0x00000006
        /*0940*/ 	.word	0x00000000
        /*0944*/ 	.short	0x010a
        /*0946*/ 	.byte	0x3f
	.zero		1


	//   ....[136]....
        /*0948*/ 	.word	0x00008550
        /*094c*/ 	.word	0x00000007
        /*0950*/ 	.word	0x00000000
        /*0954*/ 	.short	0x010a
        /*0956*/ 	.byte	0x3f
	.zero		1


	//   ....[137]....
        /*0958*/ 	.word	0x000085a0
        /*095c*/ 	.word	0x00000006
        /*0960*/ 	.word	0x00000000
        /*0964*/ 	.short	0x010a
        /*0966*/ 	.byte	0x3f
	.zero		1


	//   ....[138]....
        /*0968*/ 	.word	0x000085f0
        /*096c*/ 	.word	0x00000007
        /*0970*/ 	.word	0x00000000
        /*0974*/ 	.short	0x010a
        /*0976*/ 	.byte	0x3f
	.zero		1


	//   ....[139]....
        /*0978*/ 	.word	0x00008640
        /*097c*/ 	.word	0x00000006
        /*0980*/ 	.word	0x00000000
        /*0984*/ 	.short	0x010a
        /*0986*/ 	.byte	0x3f
	.zero		1


	//   ....[140]....
        /*0988*/ 	.word	0x00008690
        /*098c*/ 	.word	0x00000007
        /*0990*/ 	.word	0x00000000
        /*0994*/ 	.short	0x010a
        /*0996*/ 	.byte	0x3f
	.zero		1


	//   ....[141]....
        /*0998*/ 	.word	0x000086e0
        /*099c*/ 	.word	0x00000006
        /*09a0*/ 	.word	0x00000000
        /*09a4*/ 	.short	0x010a
        /*09a6*/ 	.byte	0x3f
	.zero		1


	//   ....[142]....
        /*09a8*/ 	.word	0x00008730
        /*09ac*/ 	.word	0x00000007
        /*09b0*/ 	.word	0x00000000
        /*09b4*/ 	.short	0x010a
        /*09b6*/ 	.byte	0x3f
	.zero		1


	//   ....[143]....
        /*09b8*/ 	.word	0x00008780
        /*09bc*/ 	.word	0x00000006
        /*09c0*/ 	.word	0x00000000
        /*09c4*/ 	.short	0x010a
        /*09c6*/ 	.byte	0x3f
	.zero		1


	//   ....[144]....
        /*09c8*/ 	.word	0x000087d0
        /*09cc*/ 	.word	0x00000007
        /*09d0*/ 	.word	0x00000000
        /*09d4*/ 	.short	0x010a
        /*09d6*/ 	.byte	0x3f
	.zero		1


	//   ....[145]....
        /*09d8*/ 	.word	0x00008820
        /*09dc*/ 	.word	0x00000006
        /*09e0*/ 	.word	0x00000000
        /*09e4*/ 	.short	0x010a
        /*09e6*/ 	.byte	0x3f
	.zero		1


	//   ....[146]....
        /*09e8*/ 	.word	0x00008870
        /*09ec*/ 	.word	0x00000007
        /*09f0*/ 	.word	0x00000000
        /*09f4*/ 	.short	0x010a
        /*09f6*/ 	.byte	0x3f
	.zero		1


	//   ....[147]....
        /*09f8*/ 	.word	0x000088c0
        /*09fc*/ 	.word	0x00000006
        /*0a00*/ 	.word	0x00000000
        /*0a04*/ 	.short	0x010a
        /*0a06*/ 	.byte	0x3f
	.zero		1


	//   ....[148]....
        /*0a08*/ 	.word	0x00008910
        /*0a0c*/ 	.word	0x00000007
        /*0a10*/ 	.word	0x00000000
        /*0a14*/ 	.short	0x010a
        /*0a16*/ 	.byte	0x3f
	.zero		1


	//   ....[149]....
        /*0a18*/ 	.word	0x00008960
        /*0a1c*/ 	.word	0x00000006
        /*0a20*/ 	.word	0x00000000
        /*0a24*/ 	.short	0x010a
        /*0a26*/ 	.byte	0x3f
	.zero		1


	//   ....[150]....
        /*0a28*/ 	.word	0x000089b0
        /*0a2c*/ 	.word	0x00000007
        /*0a30*/ 	.word	0x00000000
        /*0a34*/ 	.short	0x010a
        /*0a36*/ 	.byte	0x3f
	.zero		1


	//   ....[151]....
        /*0a38*/ 	.word	0x00008a00
        /*0a3c*/ 	.word	0x00000006
        /*0a40*/ 	.word	0x00000000
        /*0a44*/ 	.short	0x010a
        /*0a46*/ 	.byte	0x3f
	.zero		1


	//   ....[152]....
        /*0a48*/ 	.word	0x00008a50
        /*0a4c*/ 	.word	0x00000007
        /*0a50*/ 	.word	0x00000000
        /*0a54*/ 	.short	0x010a
        /*0a56*/ 	.byte	0x3f
	.zero		1


	//   ....[153]....
        /*0a58*/ 	.word	0x00008aa0
        /*0a5c*/ 	.word	0x00000006
        /*0a60*/ 	.word	0x00000000
        /*0a64*/ 	.short	0x010a
        /*0a66*/ 	.byte	0x3f
	.zero		1


	//   ....[154]....
        /*0a68*/ 	.word	0x00008af0
        /*0a6c*/ 	.word	0x00000007
        /*0a70*/ 	.word	0x00000000
        /*0a74*/ 	.short	0x010a
        /*0a76*/ 	.byte	0x3f
	.zero		1


	//   ....[155]....
        /*0a78*/ 	.word	0x00008b40
        /*0a7c*/ 	.word	0x00000006
        /*0a80*/ 	.word	0x00000000
        /*0a84*/ 	.short	0x010a
        /*0a86*/ 	.byte	0x3f
	.zero		1


	//   ....[156]....
        /*0a88*/ 	.word	0x00008b90
        /*0a8c*/ 	.word	0x00000007
        /*0a90*/ 	.word	0x00000000
        /*0a94*/ 	.short	0x010a
        /*0a96*/ 	.byte	0x3f
	.zero		1


	//   ....[157]....
        /*0a98*/ 	.word	0x00008be0
        /*0a9c*/ 	.word	0x00000006
        /*0aa0*/ 	.word	0x00000000
        /*0aa4*/ 	.short	0x010a
        /*0aa6*/ 	.byte	0x3f
	.zero		1


	//   ....[158]....
        /*0aa8*/ 	.word	0x00008c30
        /*0aac*/ 	.word	0x00000007
        /*0ab0*/ 	.word	0x00000000
        /*0ab4*/ 	.short	0x010a
        /*0ab6*/ 	.byte	0x3f
	.zero		1


	//   ....[159]....
        /*0ab8*/ 	.word	0x00008c80
        /*0abc*/ 	.word	0x00000006
        /*0ac0*/ 	.word	0x00000000
        /*0ac4*/ 	.short	0x010a
        /*0ac6*/ 	.byte	0x3f
	.zero		1


	//   ....[160]....
        /*0ac8*/ 	.word	0x00008cd0
        /*0acc*/ 	.word	0x00000007
        /*0ad0*/ 	.word	0x00000000
        /*0ad4*/ 	.short	0x010a
        /*0ad6*/ 	.byte	0x3f
	.zero		1


	//   ....[161]....
        /*0ad8*/ 	.word	0x00008d20
        /*0adc*/ 	.word	0x00000006
        /*0ae0*/ 	.word	0x00000000
        /*0ae4*/ 	.short	0x010a
        /*0ae6*/ 	.byte	0x3f
	.zero		1


	//   ....[162]....
        /*0ae8*/ 	.word	0x00008d70
        /*0aec*/ 	.word	0x00000007
        /*0af0*/ 	.word	0x00000000
        /*0af4*/ 	.short	0x010a
        /*0af6*/ 	.byte	0x3f
	.zero		1


	//   ....[163]....
        /*0af8*/ 	.word	0x00008dc0
        /*0afc*/ 	.word	0x00000006
        /*0b00*/ 	.word	0x00000000
        /*0b04*/ 	.short	0x010a
        /*0b06*/ 	.byte	0x3f
	.zero		1


	//   ....[164]....
        /*0b08*/ 	.word	0x00008e10
        /*0b0c*/ 	.word	0x00000007
        /*0b10*/ 	.word	0x00000000
        /*0b14*/ 	.short	0x010a
        /*0b16*/ 	.byte	0x3f
	.zero		1


	//   ....[165]....
        /*0b18*/ 	.word	0x00008e60
        /*0b1c*/ 	.word	0x00000006
        /*0b20*/ 	.word	0x00000000
        /*0b24*/ 	.short	0x010a
        /*0b26*/ 	.byte	0x3f
	.zero		1


	//   ....[166]....
        /*0b28*/ 	.word	0x00008eb0
        /*0b2c*/ 	.word	0x00000007
        /*0b30*/ 	.word	0x00000000
        /*0b34*/ 	.short	0x010a
        /*0b36*/ 	.byte	0x3f
	.zero		1


	//   ....[167]....
        /*0b38*/ 	.word	0x00008f00
        /*0b3c*/ 	.word	0x00000006
        /*0b40*/ 	.word	0x00000000
        /*0b44*/ 	.short	0x010a
        /*0b46*/ 	.byte	0x3f
	.zero		1


	//   ....[168]....
        /*0b48*/ 	.word	0x00008f50
        /*0b4c*/ 	.word	0x00000007
        /*0b50*/ 	.word	0x00000000
        /*0b54*/ 	.short	0x010a
        /*0b56*/ 	.byte	0x3f
	.zero		1


	//   ....[169]....
        /*0b58*/ 	.word	0x00008fa0
        /*0b5c*/ 	.word	0x00000006
        /*0b60*/ 	.word	0x00000000
        /*0b64*/ 	.short	0x010a
        /*0b66*/ 	.byte	0x3f
	.zero		1


	//----- nvinfo : EIATTR_NUM_MBARRIERS
	.align		4
.L_37:
        /*0b68*/ 	.byte	0x03, 0x38
        /*0b6a*/ 	.short	0x0050


	//----- nvinfo : EIATTR_EXIT_INSTR_OFFSETS
	.align		4
        /*0b6c*/ 	.byte	0x04, 0x1c
        /*0b6e*/ 	.short	(.L_39 - .L_38)


	//   ....[0]....
.L_38:
        /*0b70*/ 	.word	0x00001850


	//   ....[1]....
        /*0b74*/ 	.word	0x000018b0


	//   ....[2]....
        /*0b78*/ 	.word	0x00005e30


	//   ....[3]....
        /*0b7c*/ 	.word	0x00005e60


	//   ....[4]....
        /*0b80*/ 	.word	0x000081e0


	//----- nvinfo : EIATTR_MAX_THREADS
	.align		4
.L_39:
        /*0b84*/ 	.byte	0x04, 0x05
        /*0b86*/ 	.short	(.L_41 - .L_40)
.L_40:
        /*0b88*/ 	.word	0x00000180
        /*0b8c*/ 	.word	0x00000001
        /*0b90*/ 	.word	0x00000001


	//----- nvinfo : EIATTR_CRS_STACK_SIZE
	.align		4
.L_41:
        /*0b94*/ 	.byte	0x04, 0x1e
        /*0b96*/ 	.short	(.L_43 - .L_42)
.L_42:
        /*0b98*/ 	.word	0x00000000


	//----- nvinfo : EIATTR_CBANK_PARAM_SIZE
	.align		4
.L_43:
        /*0b9c*/ 	.byte	0x03, 0x19
        /*0b9e*/ 	.short	0x0470


	//----- nvinfo : EIATTR_PARAM_CBANK
	.align		4
        /*0ba0*/ 	.byte	0x04, 0x0a
        /*0ba2*/ 	.short	(.L_45 - .L_44)
	.align		4
.L_44:
        /*0ba4*/ 	.word	index@(.nv.constant0._ZN7cutlass13device_kernelINS_4gemm6kernel13GemmUniversalIN4cute5tupleIJiiiiEEENS1_10collective13CollectiveMmaINS1_34MainloopSm90TmaGmmaWarpSpecializedILi37ENS5_IJNS4_1CILi2EEENSA_ILi4EEENSA_ILi1EEEEEENS1_32KernelTmaWarpSpecializedPingpongEEENS5_IJNSA_ILi64EEENSA_ILi128EEENSA_ILi32EEEEEEaNS5_IJlSD_lEEEaSL_NS4_8TiledMMAINS4_8MMA_AtomIJNS4_4SM904GMMA27MMA_64x128x32_S32S8S8_SS_TNEEEENS4_6LayoutINS5_IJSD_SD_SD_EEENS5_IJNSA_ILi0EEESU_SU_EEEEENS5_IJNS4_10UnderscoreESX_SX_EEEEENS4_23SM90_TMA_LOAD_MULTICASTENS4_14ComposedLayoutINS4_7SwizzleILi1ELi4ELi3EEENS4_18smem_ptr_flag_bitsILi8EEENSS_INS5_IJNSA_ILi8EEESJ_EEENS5_IJSJ_SD_EEEEEEEvNS4_8identityES10_S1A_vS1B_EENS_8epilogue10collective6detail29Sm90TmaWarpSpecializedAdapterINS1E_15DefaultEpilogueIaSL_SL_NS1D_6thread17LinearCombinationIaLi1EiiLNS1I_9ScaleType4KindE0ELNS_15FloatRoundStyleE2EaEENS1_15EpilogueDefaultEEEEEvvEEEEvNT_6ParamsE)
        /*0ba8*/ 	.short	0x0210
        /*0baa*/ 	.short	0x0470


	//----- nvinfo : EIATTR_SW_WAR
	.align		4
.L_45:
        /*0bac*/ 	.byte	0x04, 0x36
        /*0bae*/ 	.short	(.L_47 - .L_46)
.L_46:
        /*0bb0*/ 	.word	0x00000008
.L_47:


//--------------------- .nv.callgraph             --------------------------
	.section	.nv.callgraph,"",@"SHT_CUDA_CALLGRAPH"
	.align	4
	.sectionentsize	8
	.align		4
        /*0000*/ 	.word	0x00000000
	.align		4
        /*0004*/ 	.word	0xffffffff
	.align		4
        /*0008*/ 	.word	index@(_ZN7cutlass13device_kernelINS_4gemm6kernel13GemmUniversalIN4cute5tupleIJiiiiEEENS1_10collective13CollectiveMmaINS1_34MainloopSm90TmaGmmaWarpSpecializedILi37ENS5_IJNS4_1CILi2EEENSA_ILi4EEENSA_ILi1EEEEEENS1_32KernelTmaWarpSpecializedPingpongEEENS5_IJNSA_ILi64EEENSA_ILi128EEENSA_ILi32EEEEEEaNS5_IJlSD_lEEEaSL_NS4_8TiledMMAINS4_8MMA_AtomIJNS4_4SM904GMMA27MMA_64x128x32_S32S8S8_SS_TNEEEENS4_6LayoutINS5_IJSD_SD_SD_EEENS5_IJNSA_ILi0EEESU_SU_EEEEENS5_IJNS4_10UnderscoreESX_SX_EEEEENS4_23SM90_TMA_LOAD_MULTICASTENS4_14ComposedLayoutINS4_7SwizzleILi1ELi4ELi3EEENS4_18smem_ptr_flag_bitsILi8EEENSS_INS5_IJNSA_ILi8EEESJ_EEENS5_IJSJ_SD_EEEEEEEvNS4_8identityES10_S1A_vS1B_EENS_8epilogue10collective6detail29Sm90TmaWarpSpecializedAdapterINS1E_15DefaultEpilogueIaSL_SL_NS1D_6thread17LinearCombinationIaLi1EiiLNS1I_9ScaleType4KindE0ELNS_15FloatRoundStyleE2EaEENS1_15EpilogueDefaultEEEEEvvEEEEvNT_6ParamsE)
	.align		4
        /*000c*/ 	.word	index@(__assertfail)
	.align		4
        /*0010*/ 	.word	0x00000000
	.align		4
        /*0014*/ 	.word	0xfffffffe
	.align		4
        /*0018*/ 	.word	0x00000000
	.align		4
        /*001c*/ 	.word	0xfffffffd
	.align		4
        /*0020*/ 	.word	0x00000000
	.align		4
        /*0024*/ 	.word	0xfffffffc


//--------------------- .nv.constant4             --------------------------
	.section	.nv.constant4,"a",@progbits
	.align	8
	.align		8
.nv.constant4:
        /*0000*/ 	.dword	__assertfail
	.align		8
        /*0008*/ 	.dword	__unnamed_1
	.align		8
        /*0010*/ 	.dword	_ZN40_INTERNAL_a6849e6a_4_k_cu_3bdb02ce_225054cuda3std3__45__cpo5beginE
	.align		8
        /*0018*/ 	.dword	_ZN40_INTERNAL_a6849e6a_4_k_cu_3bdb02ce_225054cuda3std3__45__cpo3endE
	.align		8
        /*0020*/ 	.dword	_ZN40_INTERNAL_a6849e6a_4_k_cu_3bdb02ce_225054cuda3std3__45__cpo6cbeginE
	.align		8
        /*0028*/ 	.dword	_ZN40_INTERNAL_a6849e6a_4_k_cu_3bdb02ce_225054cuda3std3__45__cpo4cendE
	.align		8
        /*0030*/ 	.dword	_ZN40_INTERNAL_a6849e6a_4_k_cu_3bdb02ce_225054cuda3std3__442_GLOBAL__N__a6849e6a_4_k_cu_3bdb02ce_225056ignoreE
	.align		8
        /*0038*/ 	.dword	_ZN40_INTERNAL_a6849e6a_4_k_cu_3bdb02ce_225054cuda3std3__419piecewise_constructE
	.align		8
        /*0040*/ 	.dword	_ZN40_INTERNAL_a6849e6a_4_k_cu_3bdb02ce_225054cuda3std3__48in_placeE
	.align		8
        /*0048*/ 	.dword	_ZN40_INTERNAL_a6849e6a_4_k_cu_3bdb02ce_225054cuda3std6ranges3__45__cpo4swapE
	.align		8
        /*0050*/ 	.dword	_ZN40_INTERNAL_a6849e6a_4_k_cu_3bdb02ce_225054cuda3std6ranges3__45__cpo9iter_moveE
	.align		8
        /*0058*/ 	.dword	_ZN40_INTERNAL_a6849e6a_4_k_cu_3bdb02ce_225054cute7productE
	.align		8
        /*0060*/ 	.dword	_ZN40_INTERNAL_a6849e6a_4_k_cu_3bdb02ce_225054cute1_E
	.align		8
        /*0068*/ 	.dword	$str$22
	.align		8
        /*0070*/ 	.dword	$str$23


//--------------------- .text._ZN7cutlass13device_kernelINS_4gemm6kernel13GemmUniversalIN4cute5tupleIJiiiiEEENS1_10collective13CollectiveMmaINS1_34MainloopSm90TmaGmmaWarpSpecializedILi37ENS5_IJNS4_1CILi2EEENSA_ILi4EEENSA_ILi1EEEEEENS1_32KernelTmaWarpSpecializedPingpongEEENS5_IJNSA_ILi64EEENSA_ILi128EEENSA_ILi32EEEEEEaNS5_IJlSD_lEEEaSL_NS4_8TiledMMAINS4_8MMA_AtomIJNS4_4SM904GMMA27MMA_64x128x32_S32S8S8_SS_TNEEEENS4_6LayoutINS5_IJSD_SD_SD_EEENS5_IJNSA_ILi0EEESU_SU_EEEEENS5_IJNS4_10UnderscoreESX_SX_EEEEENS4_23SM90_TMA_LOAD_MULTICASTENS4_14ComposedLayoutINS4_7SwizzleILi1ELi4ELi3EEENS4_18smem_ptr_flag_bitsILi8EEENSS_INS5_IJNSA_ILi8EEESJ_EEENS5_IJSJ_SD_EEEEEEEvNS4_8identityES10_S1A_vS1B_EENS_8epilogue10collective6detail29Sm90TmaWarpSpecializedAdapterINS1E_15DefaultEpilogueIaSL_SL_NS1D_6thread17LinearCombinationIaLi1EiiLNS1I_9ScaleType4KindE0ELNS_15FloatRoundStyleE2EaEENS1_15EpilogueDefaultEEEEEvvEEEEvNT_6ParamsE --------------------------
	.section	.text._ZN7cutlass13device_kernelINS_4gemm6kernel13GemmUniversalIN4cute5tupleIJiiiiEEENS1_10collective13CollectiveMmaINS1_34MainloopSm90TmaGmmaWarpSpecializedILi37ENS5_IJNS4_1CILi2EEENSA_ILi4EEENSA_ILi1EEEEEENS1_32KernelTmaWarpSpecializedPingpongEEENS5_IJNSA_ILi64EEENSA_ILi128EEENSA_ILi32EEEEEEaNS5_IJlSD_lEEEaSL_NS4_8TiledMMAINS4_8MMA_AtomIJNS4_4SM904GMMA27MMA_64x128x32_S32S8S8_SS_TNEEEENS4_6LayoutINS5_IJSD_SD_SD_EEENS5_IJNSA_ILi0EEESU_SU_EEEEENS5_IJNS4_10UnderscoreESX_SX_EEEEENS4_23SM90_TMA_LOAD_MULTICASTENS4_14ComposedLayoutINS4_7SwizzleILi1ELi4ELi3EEENS4_18smem_ptr_flag_bitsILi8EEENSS_INS5_IJNSA_ILi8EEESJ_EEENS5_IJSJ_SD_EEEEEEEvNS4_8identityES10_S1A_vS1B_EENS_8epilogue10collective6detail29Sm90TmaWarpSpecializedAdapterINS1E_15DefaultEpilogueIaSL_SL_NS1D_6thread17LinearCombinationIaLi1EiiLNS1I_9ScaleType4KindE0ELNS_15FloatRoundStyleE2EaEENS1_15EpilogueDefaultEEEEEvvEEEEvNT_6ParamsE,"ax",@progbits
	.align	128
.text._ZN7cutlass13device_kernelINS_4gemm6kernel13GemmUniversalIN4cute5tupleIJiiiiEEENS1_10collective13CollectiveMmaINS1_34MainloopSm90TmaGmmaWarpSpecializedILi37ENS5_IJNS4_1CILi2EEENSA_ILi4EEENSA_ILi1EEEEEENS1_32KernelTmaWarpSpecializedPingpongEEENS5_IJNSA_ILi64EEENSA_ILi128EEENSA_ILi32EEEEEEaNS5_IJlSD_lEEEaSL_NS4_8TiledMMAINS4_8MMA_AtomIJNS4_4SM904GMMA27MMA_64x128x32_S32S8S8_SS_TNEEEENS4_6LayoutINS5_IJSD_SD_SD_EEENS5_IJNSA_ILi0EEESU_SU_EEEEENS5_IJNS4_10UnderscoreESX_SX_EEEEENS4_23SM90_TMA_LOAD_MULTICASTENS4_14ComposedLayoutINS4_7SwizzleILi1ELi4ELi3EEENS4_18smem_ptr_flag_bitsILi8EEENSS_INS5_IJNSA_ILi8EEESJ_EEENS5_IJSJ_SD_EEEEEEEvNS4_8identityES10_S1A_vS1B_EENS_8epilogue10collective6detail29Sm90TmaWarpSpecializedAdapterINS1E_15DefaultEpilogueIaSL_SL_NS1D_6thread17LinearCombinationIaLi1EiiLNS1I_9ScaleType4KindE0ELNS_15FloatRoundStyleE2EaEENS1_15EpilogueDefaultEEEEEvvEEEEvNT_6ParamsE:
        .type           _ZN7cutlass13device_kernelINS_4gemm6kernel13GemmUniversalIN4cute5tupleIJiiiiEEENS1_10collective13CollectiveMmaINS1_34MainloopSm90TmaGmmaWarpSpecializedILi37ENS5_IJNS4_1CILi2EEENSA_ILi4EEENSA_ILi1EEEEEENS1_32KernelTmaWarpSpecializedPingpongEEENS5_IJNSA_ILi64EEENSA_ILi128EEENSA_ILi32EEEEEEaNS5_IJlSD_lEEEaSL_NS4_8TiledMMAINS4_8MMA_AtomIJNS4_4SM904GMMA27MMA_64x128x32_S32S8S8_SS_TNEEEENS4_6LayoutINS5_IJSD_SD_SD_EEENS5_IJNSA_ILi0EEESU_SU_EEEEENS5_IJNS4_10UnderscoreESX_SX_EEEEENS4_23SM90_TMA_LOAD_MULTICASTENS4_14ComposedLayoutINS4_7SwizzleILi1ELi4ELi3EEENS4_18smem_ptr_flag_bitsILi8EEENSS_INS5_IJNSA_ILi8EEESJ_EEENS5_IJSJ_SD_EEEEEEEvNS4_8identityES10_S1A_vS1B_EENS_8epilogue10collective6detail29Sm90TmaWarpSpecializedAdapterINS1E_15DefaultEpilogueIaSL_SL_NS1D_6thread17LinearCombinationIaLi1EiiLNS1I_9ScaleType4KindE0ELNS_15FloatRoundStyleE2EaEENS1_15EpilogueDefaultEEEEEvvEEEEvNT_6ParamsE,@function
        .size           _ZN7cutlass13device_kernelINS_4gemm6kernel13GemmUniversalIN4cute5tupleIJiiiiEEENS1_10collective13CollectiveMmaINS1_34MainloopSm90TmaGmmaWarpSpecializedILi37ENS5_IJNS4_1CILi2EEENSA_ILi4EEENSA_ILi1EEEEEENS1_32KernelTmaWarpSpecializedPingpongEEENS5_IJNSA_ILi64EEENSA_ILi128EEENSA_ILi32EEEEEEaNS5_IJlSD_lEEEaSL_NS4_8TiledMMAINS4_8MMA_AtomIJNS4_4SM904GMMA27MMA_64x128x32_S32S8S8_SS_TNEEEENS4_6LayoutINS5_IJSD_SD_SD_EEENS5_IJNSA_ILi0EEESU_SU_EEEEENS5_IJNS4_10UnderscoreESX_SX_EEEEENS4_23SM90_TMA_LOAD_MULTICASTENS4_14ComposedLayoutINS4_7SwizzleILi1ELi4ELi3EEENS4_18smem_ptr_flag_bitsILi8EEENSS_INS5_IJNSA_ILi8EEESJ_EEENS5_IJSJ_SD_EEEEEEEvNS4_8identityES10_S1A_vS1B_EENS_8epilogue10collective6detail29Sm90TmaWarpSpecializedAdapterINS1E_15DefaultEpilogueIaSL_SL_NS1D_6thread17LinearCombinationIaLi1EiiLNS1I_9ScaleType4KindE0ELNS_15FloatRoundStyleE2EaEENS1_15EpilogueDefaultEEEEEvvEEEEvNT_6ParamsE,(.L_x_274 - _ZN7cutlass13device_kernelINS_4gemm6kernel13GemmUniversalIN4cute5tupleIJiiiiEEENS1_10collective13CollectiveMmaINS1_34MainloopSm90TmaGmmaWarpSpecializedILi37ENS5_IJNS4_1CILi2EEENSA_ILi4EEENSA_ILi1EEEEEENS1_32KernelTmaWarpSpecializedPingpongEEENS5_IJNSA_ILi64EEENSA_ILi128EEENSA_ILi32EEEEEEaNS5_IJlSD_lEEEaSL_NS4_8TiledMMAINS4_8MMA_AtomIJNS4_4SM904GMMA27MMA_64x128x32_S32S8S8_SS_TNEEEENS4_6LayoutINS5_IJSD_SD_SD_EEENS5_IJNSA_ILi0EEESU_SU_EEEEENS5_IJNS4_10UnderscoreESX_SX_EEEEENS4_23SM90_TMA_LOAD_MULTICASTENS4_14ComposedLayoutINS4_7SwizzleILi1ELi4ELi3EEENS4_18smem_ptr_flag_bitsILi8EEENSS_INS5_IJNSA_ILi8EEESJ_EEENS5_IJSJ_SD_EEEEEEEvNS4_8identityES10_S1A_vS1B_EENS_8epilogue10collective6detail29Sm90TmaWarpSpecializedAdapterINS1E_15DefaultEpilogueIaSL_SL_NS1D_6thread17LinearCombinationIaLi1EiiLNS1I_9ScaleType4KindE0ELNS_15FloatRoundStyleE2EaEENS1_15EpilogueDefaultEEEEEvvEEEEvNT_6ParamsE)
        .other          _ZN7cutlass13device_kernelINS_4gemm6kernel13GemmUniversalIN4cute5tupleIJiiiiEEENS1_10collective13CollectiveMmaINS1_34MainloopSm90TmaGmmaWarpSpecializedILi37ENS5_IJNS4_1CILi2EEENSA_ILi4EEENSA_ILi1EEEEEENS1_32KernelTmaWarpSpecializedPingpongEEENS5_IJNSA_ILi64EEENSA_ILi128EEENSA_ILi32EEEEEEaNS5_IJlSD_lEEEaSL_NS4_8TiledMMAINS4_8MMA_AtomIJNS4_4SM904GMMA27MMA_64x128x32_S32S8S8_SS_TNEEEENS4_6LayoutINS5_IJSD_SD_SD_EEENS5_IJNSA_ILi0EEESU_SU_EEEEENS5_IJNS4_10UnderscoreESX_SX_EEEEENS4_23SM90_TMA_LOAD_MULTICASTENS4_14ComposedLayoutINS4_7SwizzleILi1ELi4ELi3EEENS4_18smem_ptr_flag_bitsILi8EEENSS_INS5_IJNSA_ILi8EEESJ_EEENS5_IJSJ_SD_EEEEEEEvNS4_8identityES10_S1A_vS1B_EENS_8epilogue10collective6detail29Sm90TmaWarpSpecializedAdapterINS1E_15DefaultEpilogueIaSL_SL_NS1D_6thread17LinearCombinationIaLi1EiiLNS1I_9ScaleType4KindE0ELNS_15FloatRoundStyleE2EaEENS1_15EpilogueDefaultEEEEEvvEEEEvNT_6ParamsE,@"STO_CUDA_ENTRY STV_DEFAULT"
_ZN7cutlass13device_kernelINS_4gemm6kernel13GemmUniversalIN4cute5tupleIJiiiiEEENS1_10collective13CollectiveMmaINS1_34MainloopSm90TmaGmmaWarpSpecializedILi37ENS5_IJNS4_1CILi2EEENSA_ILi4EEENSA_ILi1EEEEEENS1_32KernelTmaWarpSpecializedPingpongEEENS5_IJNSA_ILi64EEENSA_ILi128EEENSA_ILi32EEEEEEaNS5_IJlSD_lEEEaSL_NS4_8TiledMMAINS4_8MMA_AtomIJNS4_4SM904GMMA27MMA_64x128x32_S32S8S8_SS_TNEEEENS4_6LayoutINS5_IJSD_SD_SD_EEENS5_IJNSA_ILi0EEESU_SU_EEEEENS5_IJNS4_10UnderscoreESX_SX_EEEEENS4_23SM90_TMA_LOAD_MULTICASTENS4_14ComposedLayoutINS4_7SwizzleILi1ELi4ELi3EEENS4_18smem_ptr_flag_bitsILi8EEENSS_INS5_IJNSA_ILi8EEESJ_EEENS5_IJSJ_SD_EEEEEEEvNS4_8identityES10_S1A_vS1B_EENS_8epilogue10collective6detail29Sm90TmaWarpSpecializedAdapterINS1E_15DefaultEpilogueIaSL_SL_NS1D_6thread17LinearCombinationIaLi1EiiLNS1I_9ScaleType4KindE0ELNS_15FloatRoundStyleE2EaEENS1_15EpilogueDefaultEEEEEvvEEEEvNT_6ParamsE:
[----:B------:R-:W0:Y:S02]  /*0000*/  LDC R1, c[0x0][0x28] ;  /* 0x00000a00ff017b82 */ /* 0x000e240000000800 */
[----:B0-----:R-:W-:Y:S01]  /*0010*/  VIADD R1, R1, 0xfffffff8 ;  /* 0xfffffff801017836 */ /* 0x001fe20000000000 */
[----:B------:R-:W0:Y:S01]  /*0020*/  S2R R5, SR_TID.X ;  /* 0x0000000000057919 */ /* 0x000e220000002100 */
[----:B------:R-:W-:Y:S01]  /*0030*/  ELECT P0, URZ, PT ;  /* 0x00000000003f782f */ /* 0x000fe20003800000 */
[----:B------:R-:W-:Y:S01]  /*0040*/  BSSY B0, `(.L_x_0) ;  /* 0x000000f000007945 */ /* 0x000fe20003800000 */
[--C-:B0-----:R-:W-:Y:S02]  /*0050*/  SHF.R.U32.HI R0, RZ, 0x5, R5.reuse ;  /* 0x00000005ff007819 */ /* 0x101fe40000011605 */
[----:B------:R-:W-:-:S03]  /*0060*/  SHF.R.U32.HI R7, RZ, 0x7, R5 ;  /* 0x00000007ff077819 */ /* 0x000fc60000011605 */
[----:B------:R-:W0:Y:S04]  /*0070*/  SHFL.IDX PT, R2, R0, RZ, 0x1f ;  /* 0x00001fff00027589 */ /* 0x000e2800000e0000 */
[----:B------:R1:W2:Y:S01]  /*0080*/  SHFL.IDX PT, R10, R7, RZ, 0x1f ;  /* 0x00001fff070a7589 */ /* 0x0002a200000e0000 */
[----:B0-----:R-:W-:-:S13]  /*0090*/  ISETP.NE.OR P0, PT, R2, RZ, !P0 ;  /* 0x000000ff0200720c */ /* 0x001fda0004705670 */
[----:B-12---:R-:W-:Y:S05]  /*00a0*/  @P0 BRA `(.L_x_1) ;  /* 0x0000000000200947 */ /* 0x006fea0003800000 */
[----:B------:R-:W-:Y:S02]  /*00b0*/  ULDC.64 UR4, c[0x0][0x198] ;  /* 0x0000660000047ab9 */ /* 0x000fe40000000a00 */
[----:B------:R-:W-:Y:S02]  /*00c0*/  UIADD3 UR6, UP0, UR4, 0xf0, URZ ;  /* 0x000000f004067890 */ /* 0x000fe4000ff1e03f */
[----:B------:R-:W-:Y:S02]  /*00d0*/  UIADD3 UR4, UP1, UR4, 0x1f0, URZ ;  /* 0x000001f004047890 */ /* 0x000fe4000ff3e03f */
[----:B------:R-:W-:Y:S02]  /*00e0*/  UIADD3.X UR7, URZ, UR5, URZ, UP0, !UPT ;  /* 0x000000053f077290 */ /* 0x000fe400087fe43f */
[----:B------:R-:W-:-:S07]  /*00f0*/  UIADD3.X UR5, URZ, UR5, URZ, UP1, !UPT ;  /* 0x000000053f057290 */ /* 0x000fce0008ffe43f */
[----:B------:R0:W-:Y:S02]  /*0100*/  UTMACCTL.PF [UR6] ;  /* 0x00000000060079b9 */ /* 0x0001e40008040000 */
[----:B------:R0:W-:Y:S02]  /*0110*/  UTMACCTL.PF [UR4] ;  /* 0x00000000040079b9 */ /* 0x0001e40008040000 */
[----:B0-----:R-:W-:Y:S01]  /*0120*/  NOP ;  /* 0x0000000000007918 */ /* 0x001fe20000000000 */
.L_x_1:
[----:B------:R-:W-:Y:S05]  /*0130*/  BSYNC B0 ;  /* 0x0000000000007941 */ /* 0x000fea0003800000 */
.L_x_0:
[----:B------:R-:W0:Y:S02]  /*0140*/  SHFL.IDX PT, R8, R0, RZ, 0x1f ;  /* 0x00001fff00087589 */ /* 0x000e2400000e0000 */
[----:B0-----:R-:W-:-:S13]  /*0150*/  ISETP.NE.AND P0, PT, R8, RZ, PT ;  /* 0x000000ff0800720c */ /* 0x001fda0003f05270 */
[----:B------:R-:W-:Y:S05]  /*0160*/  @P0 BRA `(.L_x_2) ;  /* 0x00000004006c0947 */ /* 0x000fea0003800000 */
[----:B------:R-:W-:Y:S01]  /*0170*/  ELECT P0, URZ, PT ;  /* 0x00000000003f782f */ /* 0x000fe20003800000 */
[----:B------:R-:W-:-:S12]  /*0180*/  BSSY B0, `(.L_x_2) ;  /* 0x0000059000007945 */ /* 0x000fd80003800000 */
[----:B------:R-:W-:Y:S05]  /*0190*/  @!P0 BRA `(.L_x_3) ;  /* 0x00000004005c8947 */ /* 0x000fea0003800000 */
[----:B------:R-:W0:Y:S01]  /*01a0*/  S2UR UR8, SR_CgaCtaId ;  /* 0x00000000000879c3 */ /* 0x000e220000008800 */
[----:B------:R-:W-:Y:S01]  /*01b0*/  UMOV UR4, 0x400 ;  /* 0x0000040000047882 */ /* 0x000fe20000000000 */
[----:B------:R-:W-:Y:S01]  /*01c0*/  UMOV UR5, 0x1 ;  /* 0x0000000100057882 */ /* 0x000fe20000000000 */
[----:B------:R-:W-:Y:S02]  /*01d0*/  UMOV UR6, 0x5 ;  /* 0x0000000500067882 */ /* 0x000fe40000000000 */
[----:B------:R-:W-:-:S04]  /*01e0*/  UIADD3 UR6, -UR6, 0x100000, URZ ;  /* 0x0010000006067890 */ /* 0x000fc8000fffe13f */
[----:B------:R-:W-:Y:S02]  /*01f0*/  USHF.L.U32 UR7, UR6, 0xb, URZ ;  /* 0x0000000b06077899 */ /* 0x000fe4000800063f */
[----:B------:R-:W-:Y:S02]  /*0200*/  USHF.L.U32 UR6, UR6, 0x1, URZ ;  /* 0x0000000106067899 */ /* 0x000fe4000800063f */
[----:B0-----:R-:W-:Y:S02]  /*0210*/  ULEA UR8, UR8, UR4, 0x18 ;  /* 0x0000000408087291 */ /* 0x001fe4000f8ec03f */
[----:B------:R-:W-:-:S04]  /*0220*/  UIADD3 UR4, -UR5, 0x100000, URZ ;  /* 0x0010000005047890 */ /* 0x000fc8000fffe13f */
[----:B------:R-:W-:Y:S02]  /*0230*/  USHF.L.U32 UR5, UR4, 0xb, URZ ;  /* 0x0000000b04057899 */ /* 0x000fe4000800063f */
[----:B------:R-:W-:Y:S01]  /*0240*/  USHF.L.U32 UR4, UR4, 0x1, URZ ;  /* 0x0000000104047899 */ /* 0x000fe2000800063f */
[----:B------:R-:W0:Y:S11]  /*0250*/  FENCE.VIEW.ASYNC.S ;  /* 0x00000000000073c6 */ /* 0x000e360000000000 */
[----:B0-----:R0:W1:Y:S01]  /*0260*/  SYNCS.EXCH.64 URZ, [UR8], UR4 ;  /* 0x00000004083f75b2 */ /* 0x0010620008000100 */
[----:B------:R0:W2:Y:S01]  /*0270*/  SYNCS.EXCH.64 URZ, [UR8+0x128], UR6 ;  /* 0x00012806083f75b2 */ /* 0x0000a20008000100 */
[----:B------:R0:W3:Y:S01]  /*0280*/  SYNCS.EXCH.64 URZ, [UR8+0x8], UR4 ;  /* 0x00000804083f75b2 */ /* 0x0000e20008000100 */
[----:B------:R0:W4:Y:S01]  /*0290*/  SYNCS.EXCH.64 URZ, [UR8+0x130], UR6 ;  /* 0x00013006083f75b2 */ /* 0x0001220008000100 */
[----:B------:R0:W0:Y:S01]  /*02a0*/  SYNCS.EXCH.64 URZ, [UR8+0x10], UR4 ;  /* 0x00001004083f75b2 */ /* 0x0000220008000100 */
        /* <DEDUP_REMOVED lines=69> */
[----:B-1234-:R-:W-:Y:S01]  /*0700*/  NOP ;  /* 0x0000000000007918 */ /* 0x01efe20000000000 */
.L_x_3:
[----:B0-----:R-:W-:Y:S05]  /*0710*/  BSYNC B0 ;  /* 0x0000000000007941 */ /* 0x001fea0003800000 */
.L_x_2:
[----:B------:R-:W0:Y:S01]  /*0720*/  SHFL.IDX PT, R9, R0, RZ, 0x1f ;  /* 0x00001fff00097589 */ /* 0x000e2200000e0000 */
[----:B------:R-:W-:Y:S01]  /*0730*/  SHF.R.S32.HI R4, RZ, 0x1f, R5 ;  /* 0x0000001fff047819 */ /* 0x000fe20000011405 */
[----:B------:R-:W1:Y:S01]  /*0740*/  S2UR UR12, SR_CTAID.X ;  /* 0x00000000000c79c3 */ /* 0x000e620000002500 */
[----:B------:R-:W-:Y:S01]  /*0750*/  ELECT P0, URZ, PT ;  /* 0x00000000003f782f */ /* 0x000fe20003800000 */
[----:B------:R2:W3:Y:S01]  /*0760*/  SHFL.IDX PT, R11, R0, RZ, 0x1f ;  /* 0x00001fff000b7589 */ /* 0x0004e200000e0000 */
[----:B------:R-:W-:Y:S02]  /*0770*/  LEA.HI R4, R4, R5, RZ, 0x7 ;  /* 0x0000000504047211 */ /* 0x000fe400078f38ff */
[----:B------:R-:W-:Y:S02]  /*0780*/  ELECT P1, URZ, PT ;  /* 0x00000000003f782f */ /* 0x000fe40003820000 */
[----:B------:R-:W-:Y:S01]  /*0790*/  SHF.R.S32.HI R13, RZ, 0x1f, R8 ;  /* 0x0000001fff0d7819 */ /* 0x000fe20000011408 */
[----:B------:R-:W4:Y:S01]  /*07a0*/  S2R R6, SR_CTAID.Y ;  /* 0x0000000000067919 */ /* 0x000f220000002600 */
[----:B------:R-:W-:Y:S01]  /*07b0*/  LOP3.LUT R4, R4, 0xffffff80, RZ, 0xc0, !PT ;  /* 0xffffff8004047812 */ /* 0x000fe200078ec0ff */
[----:B------:R-:W5:Y:S01]  /*07c0*/  LDC R14, c[0x0][0x140] ;  /* 0x00005000ff0e7b82 */ /* 0x000f620000000800 */
[----:B------:R-:W-:Y:S01]  /*07d0*/  ULDC UR4, c[0x0][0x150] ;  /* 0x0000540000047ab9 */ /* 0x000fe20000000800 */
[----:B------:R-:W-:Y:S01]  /*07e0*/  LEA.HI R13, R13, R8, RZ, 0x2 ;  /* 0x000000080d0d7211 */ /* 0x000fe200078f10ff */
[----:B------:R-:W4:Y:S01]  /*07f0*/  SHFL.IDX PT, R16, R7, RZ, 0x1f ;  /* 0x00001fff07107589 */ /* 0x000f2200000e0000 */
[----:B------:R-:W-:Y:S01]  /*0800*/  IMAD.IADD R4, R5, 0x1, -R4 ;  /* 0x0000000105047824 */ /* 0x000fe200078e0a04 */
[----:B------:R-:W-:Y:S01]  /*0810*/  UMOV UR11, 0x80 ;  /* 0x00000080000b7882 */ /* 0x000fe20000000000 */
[----:B------:R-:W-:Y:S01]  /*0820*/  LOP3.LUT R13, R13, 0x3ffffffc, RZ, 0xc0, !PT ;  /* 0x3ffffffc0d0d7812 */ /* 0x000fe200078ec0ff */
[----:B------:R-:W-:Y:S01]  /*0830*/  NOP ;  /* 0x0000000000007918 */ /* 0x000fe20000000000 */
[----:B------:R-:W4:Y:S01]  /*0840*/  LDC R15, c[0x0][0x144] ;  /* 0x00005100ff0f7b82 */ /* 0x000f220000000800 */
[----:B------:R-:W-:Y:S01]  /*0850*/  SHF.R.S32.HI R3, RZ, 0x1f, R4 ;  /* 0x0000001fff037819 */ /* 0x000fe20000011404 */
[----:B------:R-:W-:Y:S01]  /*0860*/  NOP ;  /* 0x0000000000007918 */ /* 0x000fe20000000000 */
[----:B------:R-:W-:Y:S01]  /*0870*/  IMAD.IADD R8, R8, 0x1, -R13 ;  /* 0x0000000108087824 */ /* 0x000fe200078e0a0d */
[C---:B------:R-:W-:Y:S01]  /*0880*/  ISETP.NE.AND P4, PT, R10.reuse, RZ, PT ;  /* 0x000000ff0a00720c */ /* 0x040fe20003f85270 */
[----:B------:R-:W-:Y:S01]  /*0890*/  VIADD R33, R10, 0xffffffff ;  /* 0xffffffff0a217836 */ /* 0x000fe20000000000 */
[----:B0-----:R-:W-:Y:S01]  /*08a0*/  ISETP.NE.OR P0, PT, R9, RZ, !P0 ;  /* 0x000000ff0900720c */ /* 0x001fe20004705670 */
[----:B------:R-:W-:Y:S01]  /*08b0*/  IMAD.MOV.U32 R89, RZ, RZ, 0x1 ;  /* 0x00000001ff597424 */ /* 0x000fe200078e00ff */
[----:B------:R-:W-:Y:S01]  /*08c0*/  LEA.HI R9, R3, R4, RZ, 0x3 ;  /* 0x0000000403097211 */ /* 0x000fe200078f18ff */
[----:B------:R-:W0:Y:S01]  /*08d0*/  LDC R21, c[0x0][0x148] ;  /* 0x00005200ff157b82 */ /* 0x000e220000000800 */
[----:B-1----:R-:W-:-:S02]  /*08e0*/  I2FP.F32.U32 R12, UR12 ;  /* 0x0000000c000c7c45 */ /* 0x002fc40008201000 */
[--C-:B--2---:R-:W-:Y:S02]  /*08f0*/  SHF.R.S32.HI R0, RZ, 0x3, R9.reuse ;  /* 0x00000003ff007819 */ /* 0x104fe40000011409 */
[----:B------:R-:W-:Y:S01]  /*0900*/  SHF.R.S32.HI R9, RZ, 0x1f, R9 ;  /* 0x0000001fff097819 */ /* 0x000fe20000011409 */
[----:B------:R-:W-:Y:S01]  /*0910*/  FMUL R12, R12, UR4 ;  /* 0x000000040c0c7c20 */ /* 0x000fe20008400000 */
[----:B---3--:R-:W-:Y:S01]  /*0920*/  ISETP.NE.OR P1, PT, R11, RZ, !P1 ;  /* 0x000000ff0b00720c */ /* 0x008fe20004f25670 */
[----:B------:R-:W-:Y:S01]  /*0930*/  ULDC UR4, c[0x0][0x154] ;  /* 0x0000550000047ab9 */ /* 0x000fe20000000800 */
[----:B------:R-:W-:Y:S01]  /*0940*/  LEA.HI R11, R9, R0, RZ, 0x2 ;  /* 0x00000000090b7211 */ /* 0x000fe200078f10ff */
[----:B------:R-:W-:Y:S01]  /*0950*/  VOTEU.ALL UP1, P0 ;  /* 0x00000000003f7886 */ /* 0x000fe20000020000 */
[----:B------:R-:W-:Y:S01]  /*0960*/  SHF.R.S32.HI R9, RZ, 0x1f, R2 ;  /* 0x0000001fff097819 */ /* 0x000fe20000011402 */
[----:B------:R-:W1:Y:S01]  /*0970*/  F2I.U32.TRUNC.NTZ R12, R12 ;  /* 0x0000000c000c7305 */ /* 0x000e62000020f000 */
[----:B------:R-:W-:Y:S01]  /*0980*/  LOP3.LUT R11, R11, 0xfffffffc, RZ, 0xc0, !PT ;  /* 0xfffffffc0b0b7812 */ /* 0x000fe200078ec0ff */
[----:B------:R-:W-:Y:S01]  /*0990*/  VOTEU.ALL UP0, P0 ;  /* 0x00000000003f7886 */ /* 0x000fe20000000000 */
[----:B------:R-:W-:Y:S01]  /*09a0*/  LEA.HI R9, R9, R2, RZ, 0x2 ;  /* 0x0000000209097211 */ /* 0x000fe200078f10ff */
[----:B------:R-:W2:Y:S01]  /*09b0*/  @!UP1 S2UR UR7, SR_CgaCtaId ;  /* 0x00000000000799c3 */ /* 0x000ea20000008800 */
[----:B-----5:R-:W-:Y:S01]  /*09c0*/  ISETP.EQ.U32.AND P2, PT, R14, 0x1, PT ;  /* 0x000000010e00780c */ /* 0x020fe20003f42070 */
[----:B------:R-:W-:Y:S01]  /*09d0*/  IMAD.IADD R11, R0, 0x1, -R11 ;  /* 0x00000001000b7824 */ /* 0x000fe200078e0a0b */
[----:B------:R-:W-:Y:S01]  /*09e0*/  LOP3.LUT R9, R9, 0xfffffffc, RZ, 0xc0, !PT ;  /* 0xfffffffc09097812 */ /* 0x000fe200078ec0ff */
[----:B------:R-:W-:Y:S01]  /*09f0*/  VOTEU.ALL UP2, P1 ;  /* 0x00000000003f7886 */ /* 0x000fe20000840000 */
[----:B------:R-:W-:Y:S01]  /*0a00*/  @!UP1 UMOV UR6, 0x400 ;  /* 0x0000040000069882 */ /* 0x000fe20000000000 */
[----:B------:R-:W-:Y:S01]  /*0a10*/  IMAD R8, R8, 0x4, R11 ;  /* 0x0000000408087824 */ /* 0x000fe200078e020b */
[----:B------:R-:W-:Y:S01]  /*0a20*/  VOTEU.ALL UP3, P1 ;  /* 0x00000000003f7886 */ /* 0x000fe20000860000 */
[----:B------:R-:W-:Y:S01]  /*0a30*/  IMAD.IADD R14, R2, 0x1, -R9 ;  /* 0x00000001020e7824 */ /* 0x000fe200078e0a09 */
[----:B----4-:R-:W-:Y:S01]  /*0a40*/  I2FP.F32.U32 R2, R6 ;  /* 0x0000000600027245 */ /* 0x010fe20000201000 */
[----:B------:R-:W3:Y:S01]  /*0a50*/  @!UP2 S2UR UR10, SR_CgaCtaId ;  /* 0x00000000000aa9c3 */ /* 0x000ee20000008800 */
[----:B------:R-:W-:Y:S01]  /*0a60*/  LEA.HI R0, R8, R8, RZ, 0x1 ;  /* 0x0000000808007211 */ /* 0x000fe200078f08ff */
[----:B-1----:R-:W-:Y:S01]  /*0a70*/  IMAD.MOV R12, RZ, RZ, -R12 ;  /* 0x000000ffff0c7224 */ /* 0x002fe200078e0a0c */
[----:B------:R-:W-:Y:S01]  /*0a80*/  @!UP2 UMOV UR9, 0x400 ;  /* 0x000004000009a882 */ /* 0x000fe20000000000 */
[----:B------:R-:W-:Y:S01]  /*0a90*/  FMUL R2, R2, UR4 ;  /* 0x0000000402027c20 */ /* 0x000fe20008400000 */
[----:B------:R-:W-:Y:S01]  /*0aa0*/  LOP3.LUT R11, R0, 0xfffffffe, RZ, 0xc0, !PT ;  /* 0xfffffffe000b7812 */ /* 0x000fe200078ec0ff */
[----:B------:R-:W-:Y:S01]  /*0ab0*/  IMAD R20, R15, R12, UR12 ;  /* 0x0000000c0f147e24 */ /* 0x000fe2000f8e020c */
[----:B------:R-:W-:Y:S01]  /*0ac0*/  UMOV UR4, 0x20 ;  /* 0x0000002000047882 */ /* 0x000fe20000000000 */
[----:B------:R-:W-:Y:S01]  /*0ad0*/  IMAD.SHL.U32 R9, R8, 0x4, RZ ;  /* 0x0000000408097824 */ /* 0x000fe200078e00ff */
[----:B------:R-:W-:-:S04]  /*0ae0*/  @!UP1 UIADD3 UR4, -UR4, 0x100000, URZ ;  /* 0x0010000004049890 */ /* 0x000fc8000fffe13f */
[----:B------:R-:W-:Y:S02]  /*0af0*/  @!UP1 USHF.L.U32 UR5, UR4, 0xb, URZ ;  /* 0x0000000b04059899 */ /* 0x000fe4000800063f */
[----:B------:R-:W-:Y:S01]  /*0b00*/  @!UP1 USHF.L.U32 UR4, UR4, 0x1, URZ ;  /* 0x0000000104049899 */ /* 0x000fe2000800063f */
[C---:B------:R-:W-:Y:S01]  /*0b10*/  IMAD.IADD R11, R8.reuse, 0x1, -R11 ;  /* 0x00000001080b7824 */ /* 0x040fe200078e0a0b */
[----:B------:R-:W1:Y:S01]  /*0b20*/  F2I.U32.TRUNC.NTZ R2, R2 ;  /* 0x0000000200027305 */ /* 0x000e62000020f000 */
[----:B------:R-:W-:Y:S01]  /*0b30*/  VOTEU.ALL UP4, P1 ;  /* 0x00000000003f7886 */ /* 0x000fe20000880000 */
[----:B------:R-:W-:Y:S01]  /*0b40*/  LOP3.LUT R88, R8, 0xc, R9, 0x78, !PT ;  /* 0x0000000c08587812 */ /* 0x000fe200078e7809 */
[----:B--2---:R-:W-:Y:S01]  /*0b50*/  @!UP1 ULEA UR8, UR7, UR6, 0x18 ;  /* 0x0000000607089291 */ /* 0x004fe2000f8ec03f */
[----:B------:R-:W-:Y:S01]  /*0b60*/  ISETP.NE.AND P3, PT, R11, R20, PT ;  /* 0x000000140b00720c */ /* 0x000fe20003f65270 */
[----:B------:R-:W-:-:S04]  /*0b70*/  @!UP2 UIADD3 UR6, -UR11, 0x100000, URZ ;  /* 0x001000000b06a890 */ /* 0x000fc8000fffe13f */
[----:B------:R-:W-:Y:S02]  /*0b80*/  @!UP2 USHF.L.U32 UR7, UR6, 0xb, URZ ;  /* 0x0000000b0607a899 */ /* 0x000fe4000800063f */
[----:B------:R-:W-:Y:S01]  /*0b90*/  @!UP2 USHF.L.U32 UR6, UR6, 0x1, URZ ;  /* 0x000000010606a899 */ /* 0x000fe2000800063f */
[----:B------:R-:W-:Y:S01]  /*0ba0*/  ISETP.GE.U32.AND P6, PT, R33, 0x2, PT ;  /* 0x000000022100780c */ /* 0x000fe20003fc6070 */
[----:B------:R-:W-:Y:S01]  /*0bb0*/  VOTEU.ALL UP5, P1 ;  /* 0x00000000003f7886 */ /* 0x000fe200008a0000 */
[----:B------:R-:W-:Y:S01]  /*0bc0*/  VOTEU.ALL UP1, P0 ;  /* 0x00000000003f7886 */ /* 0x000fe20000020000 */
[----:B------:R-:W-:Y:S02]  /*0bd0*/  LOP3.LUT P0, RZ, R4, 0x7, RZ, 0xc0, !PT ;  /* 0x0000000704ff7812 */ /* 0x000fe4000780c0ff */
[----:B------:R-:W-:Y:S01]  /*0be0*/  R2UR UR43, R16 ;  /* 0x00000000102b72ca */ /* 0x000fe200000e0000 */
[----:B---3--:R-:W-:Y:S01]  /*0bf0*/  @!UP2 ULEA UR9, UR10, UR9, 0x18 ;  /* 0x000000090a09a291 */ /* 0x008fe2000f8ec03f */
[C---:B------:R-:W-:Y:S01]  /*0c00*/  ISETP.LT.U32.AND P0, PT, R88.reuse, 0x8, !P0 ;  /* 0x000000085800780c */ /* 0x040fe20004701070 */
[----:B-1----:R-:W-:Y:S01]  /*0c10*/  IMAD.MOV R24, RZ, RZ, -R2 ;  /* 0x000000ffff187224 */ /* 0x002fe200078e0a02 */
[----:B------:R-:W-:Y:S01]  /*0c20*/  VOTEU.ALL UP2, P1 ;  /* 0x00000000003f7886 */ /* 0x000fe20000840000 */
[----:B------:R-:W-:Y:S01]  /*0c30*/  @P3 LEA.HI R0, R88, R88, RZ, 0x1 ;  /* 0x0000005858003211 */ /* 0x000fe200078f08ff */
[----:B------:R-:W1:Y:S02]  /*0c40*/  FENCE.VIEW.ASYNC.S ;  /* 0x00000000000073c6 */ /* 0x000e640000000000 */
[----:B-1----:R1:W2:Y:S01]  /*0c50*/  @!UP0 SYNCS.EXCH.64 URZ, [UR8+0x280], UR4 ;  /* 0x00028004083f85b2 */ /* 0x0022a20008000100 */
[----:B------:R-:W-:Y:S01]  /*0c60*/  ISETP.NE.AND P1, PT, R14, 0x3, PT ;  /* 0x000000030e00780c */ /* 0x000fe20003f25270 */
[----:B0-----:R-:W-:Y:S01]  /*0c70*/  IMAD R9, R21, R24, R6 ;  /* 0x0000001815097224 */ /* 0x001fe200078e0206 */
[----:B------:R-:W-:-:S02]  /*0c80*/  @P3 SHF.R.S32.HI R0, RZ, 0x1, R0 ;  /* 0x00000001ff003819 */ /* 0x000fc40000011400 */
[----:B------:R-:W-:Y:S02]  /*0c90*/  ISETP.EQ.OR P1, PT, R14, RZ, !P1 ;  /* 0x000000ff0e00720c */ /* 0x000fe40004f22670 */
[----:B------:R-:W-:Y:S02]  /*0ca0*/  @P3 ISETP.NE.AND P5, PT, R0, R9, PT ;  /* 0x000000090000320c */ /* 0x000fe40003fa5270 */
[----:B------:R-:W-:Y:S02]  /*0cb0*/  ISETP.EQ.AND P1, PT, R10, RZ, P1 ;  /* 0x000000ff0a00720c */ /* 0x000fe40000f22270 */
[----:B------:R-:W-:Y:S02]  /*0cc0*/  SEL R0, RZ, 0x1, !P0 ;  /* 0x00000001ff007807 */ /* 0x000fe40004000000 */
[----:B------:R-:W-:Y:S02]  /*0cd0*/  @P3 SEL R89, RZ, 0x1, P5 ;  /* 0x00000001ff593807 */ /* 0x000fe40002800000 */
[----:B------:R-:W-:Y:S01]  /*0ce0*/  SEL R23, RZ, 0x1, !P1 ;  /* 0x00000001ff177807 */ /* 0x000fe20004800000 */
[----:B------:R1:W0:Y:S01]  /*0cf0*/  @!UP1 SYNCS.EXCH.64 URZ, [UR8+0x288], UR4 ;  /* 0x00028804083f95b2 */ /* 0x0002220008000100 */
[----:B------:R-:W-:Y:S01]  /*0d00*/  NOP ;  /* 0x0000000000007918 */ /* 0x000fe20000000000 */
[----:B------:R-:W-:-:S02]  /*0d10*/  LOP3.LUT R89, R89, R0, RZ, 0xc0, !PT ;  /* 0x0000000059597212 */ /* 0x000fc400078ec0ff */
[----:B------:R-:W-:Y:S01]  /*0d20*/  SEL R23, R23, 0x2, P6 ;  /* 0x0000000217177807 */ /* 0x000fe20003000000 */
[----:B------:R1:W3:Y:S01]  /*0d30*/  @!UP2 SYNCS.EXCH.64 URZ, [UR9+0x260], UR6 ;  /* 0x00026006093fa5b2 */ /* 0x0002e20008000100 */
[----:B------:R1:W4:Y:S01]  /*0d40*/  @!UP3 SYNCS.EXCH.64 URZ, [UR9+0x268], UR6 ;  /* 0x00026806093fb5b2 */ /* 0x0003220008000100 */
[----:B------:R1:W0:Y:S01]  /*0d50*/  @!UP4 SYNCS.EXCH.64 URZ, [UR9+0x270], UR6 ;  /* 0x00027006093fc5b2 */ /* 0x0002220008000100 */
[----:B------:R1:W0:Y:S01]  /*0d60*/  @!UP5 SYNCS.EXCH.64 URZ, [UR9+0x278], UR6 ;  /* 0x00027806093fd5b2 */ /* 0x0002220008000100 */
[----:B------:R-:W-:Y:S01]  /*0d70*/  NOP ;  /* 0x0000000000007918 */ /* 0x000fe20000000000 */
[----:B-12---:R-:W-:Y:S05]  /*0d80*/  @!P2 BRA `(.L_x_4) ;  /* 0x000000000008a947 */ /* 0x006fea0003800000 */
[----:B0--34-:R-:W-:Y:S01]  /*0d90*/  UCGABAR_ARV ;  /* 0x00000000000079c7 */ /* 0x019fe20008000000 */
[----:B------:R-:W-:Y:S05]  /*0da0*/  BRA `(.L_x_5) ;  /* 0x0000000000047947 */ /* 0x000fea0003800000 */
.L_x_4:
[----:B0--34-:R-:W-:Y:S01]  /*0db0*/  NOP ;  /* 0x0000000000007918 */ /* 0x019fe20000000000 */
.L_x_5:
[----:B------:R-:W-:Y:S01]  /*0dc0*/  ULDC.64 UR4, c[0x0][0x598] ;  /* 0x0001660000047ab9 */ /* 0x000fe20000000a00 */
[----:B------:R-:W-:Y:S01]  /*0dd0*/  ULDC.64 UR36, c[0x0][0x208] ;  /* 0x0000820000247ab9 */ /* 0x000fe20000000a00 */
[----:B------:R-:W-:-:S04]  /*0de0*/  ISETP.NE.U32.AND P0, PT, RZ, UR4, PT ;  /* 0x00000004ff007c0c */ /* 0x000fc8000bf05070 */
[----:B------:R-:W-:-:S13]  /*0df0*/  ISETP.NE.AND.EX P0, PT, RZ, UR5, PT, P0 ;  /* 0x00000005ff007c0c */ /* 0x000fda000bf05300 */
[----:B------:R-:W-:Y:S05]  /*0e00*/  @!P0 BRA `(.L_x_6) ;  /* 0x00000000001c8947 */ /* 0x000fea0003800000 */
[----:B------:R-:W0:Y:S02]  /*0e10*/  LDC.64 R8, c[0x0][0x598] ;  /* 0x00016600ff087b82 */ /* 0x000e240000000a00 */
[----:B0-----:R-:W2:Y:S02]  /*0e20*/  LDG.E.64 R8, desc[UR36][R8.64] ;  /* 0x0000002408087981 */ /* 0x001ea4000c1e1b00 */
[----:B--2---:R-:W-:-:S04]  /*0e30*/  ISETP.NE.U32.AND P0, PT, R8, RZ, PT ;  /* 0x000000ff0800720c */ /* 0x004fc80003f05070 */
[----:B------:R-:W-:-:S13]  /*0e40*/  ISETP.NE.AND.EX P0, PT, R9, RZ, PT, P0 ;  /* 0x000000ff0900720c */ /* 0x000fda0003f05300 */
[----:B------:R-:W-:Y:S05]  /*0e50*/  @!P0 BRA `(.L_x_6) ;  /* 0x0000000000088947 */ /* 0x000fea0003800000 */
[----:B------:R0:W5:Y:S01]  /*0e60*/  LD.E R90, desc[UR36][R8.64] ;  /* 0x00000024085a7980 */ /* 0x000162000c101900 */
[----:B------:R-:W-:Y:S05]  /*0e70*/  BRA `(.L_x_7) ;  /* 0x0000000000247947 */ /* 0x000fea0003800000 */
.L_x_6:
[----:B------:R-:W-:Y:S02]  /*0e80*/  ULDC.64 UR4, c[0x0][0x588] ;  /* 0x0001620000047ab9 */ /* 0x000fe40000000a00 */
[----:B------:R-:W-:-:S04]  /*0e90*/  ISETP.NE.U32.AND P0, PT, RZ, UR4, PT ;  /* 0x00000004ff007c0c */ /* 0x000fc8000bf05070 */
[----:B------:R-:W-:-:S13]  /*0ea0*/  ISETP.NE.AND.EX P0, PT, RZ, UR5, PT, P0 ;  /* 0x00000005ff007c0c */ /* 0x000fda000bf05300 */
[----:B------:R-:W-:Y:S05]  /*0eb0*/  @!P0 BRA `(.L_x_8) ;  /* 0x00000000000c8947 */ /* 0x000fea0003800000 */
[----:B------:R-:W0:Y:S02]  /*0ec0*/  LDC.64 R90, c[0x0][0x588] ;  /* 0x00016200ff5a7b82 */ /* 0x000e240000000a00 */
[----:B0-----:R1:W5:Y:S01]  /*0ed0*/  LDG.E R90, desc[UR36][R90.64] ;  /* 0x000000245a5a7981 */ /* 0x001362000c1e1900 */
[----:B------:R-:W-:Y:S05]  /*0ee0*/  BRA `(.L_x_7) ;  /* 0x0000000000087947 */ /* 0x000fea0003800000 */
.L_x_8:
[----:B------:R-:W-:Y:S02]  /*0ef0*/  ULDC UR4, c[0x0][0x580] ;  /* 0x0001600000047ab9 */ /* 0x000fe40000000800 */
[----:B------:R-:W-:-:S07]  /*0f00*/  IMAD.U32 R90, RZ, RZ, UR4 ;  /* 0x00000004ff5a7e24 */ /* 0x000fce000f8e00ff */
.L_x_7:
[----:B------:R-:W-:Y:S02]  /*0f10*/  ULDC.64 UR4, c[0x0][0x5a0] ;  /* 0x0001680000047ab9 */ /* 0x000fe40000000a00 */
[----:B------:R-:W-:-:S04]  /*0f20*/  ISETP.NE.U32.AND P0, PT, RZ, UR4, PT ;  /* 0x00000004ff007c0c */ /* 0x000fc8000bf05070 */
[----:B------:R-:W-:-:S13]  /*0f30*/  ISETP.NE.AND.EX P0, PT, RZ, UR5, PT, P0 ;  /* 0x00000005ff007c0c */ /* 0x000fda000bf05300 */
[----:B------:R-:W-:Y:S05]  /*0f40*/  @!P0 BRA `(.L_x_9) ;  /* 0x00000000001c8947 */ /* 0x000fea0003800000 */
[----:B0-----:R-:W0:Y:S02]  /*0f50*/  LDC.64 R8, c[0x0][0x5a0] ;  /* 0x00016800ff087b82 */ /* 0x001e240000000a00 */
[----:B0-----:R-:W2:Y:S02]  /*0f60*/  LDG.E.64 R8, desc[UR36][R8.64] ;  /* 0x0000002408087981 */ /* 0x001ea4000c1e1b00 */
[----:B--2---:R-:W-:-:S04]  /*0f70*/  ISETP.NE.U32.AND P0, PT, R8, RZ, PT ;  /* 0x000000ff0800720c */ /* 0x004fc80003f05070 */
[----:B------:R-:W-:-:S13]  /*0f80*/  ISETP.NE.AND.EX P0, PT, R9, RZ, PT, P0 ;  /* 0x000000ff0900720c */ /* 0x000fda0003f05300 */
[----:B------:R-:W-:Y:S05]  /*0f90*/  @!P0 BRA `(.L_x_9) ;  /* 0x0000000000088947 */ /* 0x000fea0003800000 */
[----:B-1----:R0:W5:Y:S01]  /*0fa0*/  LD.E R91, desc[UR36][R8.64] ;  /* 0x00000024085b7980 */ /* 0x002162000c101900 */
[----:B------:R-:W-:Y:S05]  /*0fb0*/  BRA `(.L_x_10) ;  /* 0x0000000000247947 */ /* 0x000fea0003800000 */
.L_x_9:
[----:B------:R-:W-:Y:S02]  /*0fc0*/  ULDC.64 UR4, c[0x0][0x590] ;  /* 0x0001640000047ab9 */ /* 0x000fe40000000a00 */
[----:B------:R-:W-:-:S04]  /*0fd0*/  ISETP.NE.U32.AND P0, PT, RZ, UR4, PT ;  /* 0x00000004ff007c0c */ /* 0x000fc8000bf05070 */
[----:B------:R-:W-:-:S13]  /*0fe0*/  ISETP.NE.AND.EX P0, PT, RZ, UR5, PT, P0 ;  /* 0x00000005ff007c0c */ /* 0x000fda000bf05300 */
[----:B------:R-:W-:Y:S05]  /*0ff0*/  @!P0 BRA `(.L_x_11) ;  /* 0x00000000000c8947 */ /* 0x000fea0003800000 */
[----:B0-----:R-:W1:Y:S02]  /*1000*/  LDC.64 R8, c[0x0][0x590] ;  /* 0x00016400ff087b82 */ /* 0x001e640000000a00 */
[----:B-1----:R1:W5:Y:S01]  /*1010*/  LDG.E R91, desc[UR36][R8.64] ;  /* 0x00000024085b7981 */ /* 0x002362000c1e1900 */
[----:B------:R-:W-:Y:S05]  /*1020*/  BRA `(.L_x_10) ;  /* 0x0000000000087947 */ /* 0x000fea0003800000 */
.L_x_11:
[----:B------:R-:W-:Y:S02]  /*1030*/  ULDC UR4, c[0x0][0x584] ;  /* 0x0001610000047ab9 */ /* 0x000fe40000000800 */
[----:B-1----:R-:W-:-:S07]  /*1040*/  IMAD.U32 R91, RZ, RZ, UR4 ;  /* 0x00000004ff5b7e24 */ /* 0x002fce000f8e00ff */
.L_x_10:
[----:B------:R-:W2:Y:S01]  /*1050*/  LDC R2, c[0x0][0x65c] ;  /* 0x00019700ff027b82 */ /* 0x000ea20000000800 */
[----:B------:R-:W-:Y:S01]  /*1060*/  ULDC UR6, c[0x0][0x28c] ;  /* 0x0000a30000067ab9 */ /* 0x000fe20000000800 */
[----:B------:R-:W-:Y:S01]  /*1070*/  ISETP.NE.AND P0, PT, R10, 0x2, PT ;  /* 0x000000020a00780c */ /* 0x000fe20003f05270 */
[----:B------:R-:W-:Y:S01]  /*1080*/  UIADD3 UR6, UR6, 0x1f, URZ ;  /* 0x0000001f06067890 */ /* 0x000fe2000fffe03f */
[----:B01----:R-:W-:Y:S01]  /*1090*/  IMAD.U32 R8, RZ, RZ, UR12 ;  /* 0x0000000cff087e24 */ /* 0x003fe2000f8e00ff */
[----:B------:R-:W-:Y:S01]  /*10a0*/  UMOV UR39, URZ ;  /* 0x0000003f00277c82 */ /* 0x000fe20008000000 */
[----:B------:R-:W-:Y:S01]  /*10b0*/  UMOV UR38, URZ ;  /* 0x0000003f00267c82 */ /* 0x000fe20008000000 */
[----:B------:R-:W-:Y:S01]  /*10c0*/  USHF.R.S32.HI UR7, URZ, 0x1f, UR6 ;  /* 0x0000001f3f077899 */ /* 0x000fe20008011406 */
[----:B------:R-:W-:-:S03]  /*10d0*/  ULDC.64 UR8, c[0x0][0x650] ;  /* 0x0001940000087ab9 */ /* 0x000fc60000000a00 */
[----:B------:R-:W-:-:S04]  /*10e0*/  ULEA.HI UR7, UR7, UR6, URZ, 0x5 ;  /* 0x0000000607077291 */ /* 0x000fc8000f8f283f */
[----:B------:R-:W-:Y:S01]  /*10f0*/  USHF.R.S32.HI UR40, URZ, 0x5, UR7 ;  /* 0x000000053f287899 */ /* 0x000fe20008011407 */
[----:B--2---:R-:W-:-:S13]  /*1100*/  ISETP.NE.AND P1, PT, R2, 0x1, PT ;  /* 0x000000010200780c */ /* 0x004fda0003f25270 */
[----:B------:R-:W0:Y:S01]  /*1110*/  @P1 LDC R17, c[0x0][0x10] ;  /* 0x00000400ff111b82 */ /* 0x000e220000000800 */
[----:B------:R-:W-:Y:S02]  /*1120*/  @P1 IMAD.MOV.U32 R7, RZ, RZ, RZ ;  /* 0x000000ffff071224 */ /* 0x000fe400078e00ff */
[----:B------:R-:W-:-:S05]  /*1130*/  @P1 IMAD.MOV.U32 R9, RZ, RZ, RZ ;  /* 0x000000ffff091224 */ /* 0x000fca00078e00ff */
[----:B------:R-:W1:Y:S01]  /*1140*/  @!P1 LDC R11, c[0x0][0xc] ;  /* 0x00000300ff0b9b82 */ /* 0x000e620000000800 */
[----:B------:R-:W-:Y:S01]  /*1150*/  ULDC UR4, c[0x0][0xc] ;  /* 0x0000030000047ab9 */ /* 0x000fe20000000800 */
[----:B------:R-:W-:Y:S02]  /*1160*/  ULDC UR5, c[0x0][0x10] ;  /* 0x0000040000057ab9 */ /* 0x000fe40000000800 */
[----:B------:R-:W-:-:S04]  /*1170*/  UIMAD.WIDE.U32 UR4, UR4, UR5, URZ ;  /* 0x00000005040472a5 */ /* 0x000fc8000f8e003f */
[----:B------:R-:W2:Y:S01]  /*1180*/  LDC R0, c[0x0][0x14] ;  /* 0x00000500ff007b82 */ /* 0x000ea20000000800 */
[----:B0-----:R-:W-:-:S04]  /*1190*/  @P1 IMAD.WIDE.U32 R16, R17, UR12, R6 ;  /* 0x0000000c11101c25 */ /* 0x001fc8000f8e0006 */
[----:B------:R-:W-:Y:S02]  /*11a0*/  @P1 IMAD.IADD R17, R17, 0x1, R9 ;  /* 0x0000000111111824 */ /* 0x000fe400078e0209 */
[----:B------:R-:W-:Y:S02]  /*11b0*/  IMAD.MOV.U32 R9, RZ, RZ, RZ ;  /* 0x000000ffff097224 */ /* 0x000fe400078e00ff */
[----:B-1----:R-:W-:-:S04]  /*11c0*/  @!P1 IMAD.WIDE.U32 R8, R6, R11, R8 ;  /* 0x0000000b06089225 */ /* 0x002fc800078e0008 */
[----:B------:R-:W-:Y:S02]  /*11d0*/  @!P1 IMAD.MOV.U32 R16, RZ, RZ, R8 ;  /* 0x000000ffff109224 */ /* 0x000fe400078e0008 */
[----:B--2---:R-:W-:-:S04]  /*11e0*/  IMAD.WIDE.U32 R12, R0, UR4, RZ ;  /* 0x00000004000c7c25 */ /* 0x004fc8000f8e00ff */
[----:B------:R-:W-:Y:S01]  /*11f0*/  IMAD R10, R0, UR5, RZ ;  /* 0x00000005000a7c24 */ /* 0x000fe2000f8e02ff */
[----:B------:R0:W-:Y:S01]  /*1200*/  STL.64 [R1], R12 ;  /* 0x0000000c01007387 */ /* 0x0001e20000100a00 */
[----:B------:R-:W-:Y:S02]  /*1210*/  @!P1 IMAD.MOV.U32 R17, RZ, RZ, R9 ;  /* 0x000000ffff119224 */ /* 0x000fe400078e0009 */
[----:B------:R-:W-:Y:S01]  /*1220*/  IMAD.IADD R0, R13, 0x1, R10 ;  /* 0x000000010d007824 */ /* 0x000fe200078e020a */
[----:B------:R-:W-:Y:S06]  /*1230*/  @P0 BRA `(.L_x_12) ;  /* 0x0000000000280947 */ /* 0x000fec0003800000 */
[----:B------:R-:W-:Y:S01]  /*1240*/  UIMAD.WIDE.U32 UR4, UR40, -0x45306eb3, URZ ;  /* 0xbacf914d280478a5 */ /* 0x000fe2000f8e003f */
[----:B------:R-:W-:Y:S01]  /*1250*/  IADD3 R16, P0, R16, R12, RZ ;  /* 0x0000000c10107210 */ /* 0x000fe20007f1e0ff */
[----:B------:R-:W-:Y:S02]  /*1260*/  UISETP.GE.U32.AND UP0, UPT, UR40, 0x25, UPT ;  /* 0x000000252800788c */ /* 0x000fe4000bf06070 */
[----:B------:R-:W-:Y:S02]  /*1270*/  UIADD3 UR4, -UR5, UR40, URZ ;  /* 0x0000002805047290 */ /* 0x000fe4000fffe13f */
[----:B------:R-:W-:Y:S01]  /*1280*/  IMAD.X R17, R0, 0x1, R17, P0 ;  /* 0x0000000100117824 */ /* 0x000fe200000e0611 */
[----:B------:R-:W-:Y:S01]  /*1290*/  UMOV UR38, URZ ;  /* 0x0000003f00267c82 */ /* 0x000fe20008000000 */
[----:B------:R-:W-:-:S04]  /*12a0*/  ULEA.HI UR4, UR4, UR5, URZ, 0x1f ;  /* 0x0000000504047291 */ /* 0x000fc8000f8ff83f */
[----:B------:R-:W-:-:S04]  /*12b0*/  USHF.R.U32.HI UR4, URZ, 0x5, UR4 ;  /* 0x000000053f047899 */ /* 0x000fc80008011604 */
[----:B------:R-:W-:Y:S02]  /*12c0*/  @UP0 ULOP3.LUT UR38, UR4, 0x1, URZ, 0xc0, !UPT ;  /* 0x0000000104260892 */ /* 0x000fe4000f8ec03f */
[----:B------:R-:W-:-:S12]  /*12d0*/  UIMAD UR39, UR4, -0x25, UR40 ;  /* 0xffffffdb042778a4 */ /* 0x000fd8000f8e0228 */
.L_x_12:
[----:B------:R-:W-:Y:S01]  /*12e0*/  ISETP.GE.U32.AND P0, PT, R16, UR8, PT ;  /* 0x0000000810007c0c */ /* 0x000fe2000bf06070 */
[----:B------:R-:W-:Y:S01]  /*12f0*/  IMAD.MOV.U32 R22, RZ, RZ, -0x1 ;  /* 0xffffffffff167424 */ /* 0x000fe200078e00ff */
[----:B------:R-:W-:Y:S01]  /*1300*/  PRMT R8, RZ, 0x7610, R8 ;  /* 0x00007610ff087816 */ /* 0x000fe20000000008 */
[----:B------:R-:W-:Y:S01]  /*1310*/  IMAD.MOV.U32 R19, RZ, RZ, -0x1 ;  /* 0xffffffffff137424 */ /* 0x000fe200078e00ff */
[----:B------:R-:W-:Y:S01]  /*1320*/  ISETP.GE.U32.AND.EX P0, PT, R17, UR9, PT, P0 ;  /* 0x0000000911007c0c */ /* 0x000fe2000bf06100 */
[----:B------:R-:W-:-:S12]  /*1330*/  IMAD.MOV.U32 R18, RZ, RZ, -0x1 ;  /* 0xffffffffff127424 */ /* 0x000fd800078e00ff */
[----:B------:R-:W-:Y:S05]  /*1340*/  @P0 BRA `(.L_x_13) ;  /* 0x0000000400240947 */ /* 0x000fea0003800000 */
[----:B------:R-:W1:Y:S01]  /*1350*/  LDC.64 R18, c[0x0][0x628] ;  /* 0x00018a00ff127b82 */ /* 0x000e620000000a00 */
[----:B------:R-:W-:Y:S02]  /*1360*/  IMAD.MOV.U32 R8, RZ, RZ, R16 ;  /* 0x000000ffff087224 */ /* 0x000fe400078e0010 */
[----:B------:R-:W-:-:S05]  /*1370*/  IMAD.MOV.U32 R9, RZ, RZ, R17 ;  /* 0x000000ffff097224 */ /* 0x000fca00078e0011 */
[----:B------:R-:W2:Y:S08]  /*1380*/  LDC R22, c[0x0][0x630] ;  /* 0x00018c00ff167b82 */ /* 0x000eb00000000800 */
[----:B------:R-:W3:Y:S01]  /*1390*/  LDC.64 R26, c[0x0][0x620] ;  /* 0x00018800ff1a7b82 */ /* 0x000ee20000000a00 */
[----:B-1----:R-:W-:-:S04]  /*13a0*/  ISETP.NE.U32.AND P0, PT, R18, RZ, PT ;  /* 0x000000ff1200720c */ /* 0x002fc80003f05070 */
[----:B------:R-:W-:-:S13]  /*13b0*/  ISETP.NE.AND.EX P0, PT, R19, RZ, PT, P0 ;  /* 0x000000ff1300720c */ /* 0x000fda0003f05300 */
[----:B--23--:R-:W-:Y:S05]  /*13c0*/  @!P0 BRA `(.L_x_14) ;  /* 0x0000000000288947 */ /* 0x00cfea0003800000 */
[----:B0-----:R-:W0:Y:S02]  /*13d0*/  LDC R13, c[0x0][0x634] ;  /* 0x00018d00ff0d7b82 */ /* 0x001e240000000800 */
[----:B0-----:R-:W-:-:S05]  /*13e0*/  IADD3 R13, P0, R16, R13, RZ ;  /* 0x0000000d100d7210 */ /* 0x001fca0007f1e0ff */
[----:B------:R-:W-:-:S04]  /*13f0*/  IMAD.X R15, RZ, RZ, R17, P0 ;  /* 0x000000ffff0f7224 */ /* 0x000fc800000e0611 */
[----:B------:R-:W-:-:S04]  /*1400*/  IMAD.WIDE.U32 R8, R15, R18, RZ ;  /* 0x000000120f087225 */ /* 0x000fc800078e00ff */
[----:B------:R-:W-:-:S04]  /*1410*/  IMAD.WIDE.U32 R10, P0, R13, R19, R8 ;  /* 0x000000130d0a7225 */ /* 0x000fc80007800008 */
[----:B------:R-:W-:-:S04]  /*1420*/  IMAD.WIDE.U32 R8, R13, R18, RZ ;  /* 0x000000120d087225 */ /* 0x000fc800078e00ff */
[----:B------:R-:W-:Y:S01]  /*1430*/  IMAD.X R13, RZ, RZ, RZ, P0 ;  /* 0x000000ffff0d7224 */ /* 0x000fe200000e06ff */
[----:B------:R-:W-:Y:S01]  /*1440*/  IADD3 RZ, P0, R9, R10, RZ ;  /* 0x0000000a09ff7210 */ /* 0x000fe20007f1e0ff */
[----:B------:R-:W-:-:S04]  /*1450*/  IMAD.MOV.U32 R12, RZ, RZ, R11 ;  /* 0x000000ffff0c7224 */ /* 0x000fc800078e000b */
[----:B------:R-:W-:-:S08]  /*1460*/  IMAD.WIDE.U32.X R8, R15, R19, R12, P0 ;  /* 0x000000130f087225 */ /* 0x000fd000000e040c */
.L_x_14:
[----:B------:R-:W1:Y:S01]  /*1470*/  LDC.64 R28, c[0x0][0x640] ;  /* 0x00019000ff1c7b82 */ /* 0x000e620000000a00 */
[-CC-:B------:R-:W-:Y:S01]  /*1480*/  SHF.R.U64 R32, R8, R22.reuse, R9.reuse ;  /* 0x0000001608207219 */ /* 0x180fe20000001209 */
[----:B------:R-:W-:Y:S01]  /*1490*/  IMAD.MOV.U32 R31, RZ, RZ, 0x1 ;  /* 0x00000001ff1f7424 */ /* 0x000fe200078e00ff */
[----:B------:R-:W-:Y:S02]  /*14a0*/  SHF.R.U32.HI R8, RZ, R22, R9 ;  /* 0x00000016ff087219 */ /* 0x000fe40000011609 */
[----:B------:R-:W-:-:S03]  /*14b0*/  IADD3 R11, P0, RZ, -R32, RZ ;  /* 0x80000020ff0b7210 */ /* 0x000fc60007f1e0ff */
[----:B0-----:R-:W0:Y:S02]  /*14c0*/  LDC R12, c[0x0][0x618] ;  /* 0x00018600ff0c7b82 */ /* 0x001e240000000800 */
[----:B------:R-:W-:-:S04]  /*14d0*/  IMAD.X R9, RZ, RZ, ~R8, P0 ;  /* 0x000000ffff097224 */ /* 0x000fc800000e0e08 */
[-C--:B------:R-:W-:Y:S02]  /*14e0*/  IMAD R10, R9, R26.reuse, RZ ;  /* 0x0000001a090a7224 */ /* 0x080fe400078e02ff */
[----:B------:R-:W2:Y:S01]  /*14f0*/  LDC R13, c[0x0][0x608] ;  /* 0x00018200ff0d7b82 */ /* 0x000ea20000000800 */
[----:B------:R-:W-:-:S04]  /*1500*/  IMAD.WIDE.U32 R8, R11, R26, R16 ;  /* 0x0000001a0b087225 */ /* 0x000fc800078e0010 */
[----:B------:R-:W-:-:S03]  /*1510*/  IMAD R11, R11, R27, R10 ;  /* 0x0000001b0b0b7224 */ /* 0x000fc600078e020a */
[----:B------:R-:W3:Y:S01]  /*1520*/  LDC R18, c[0x0][0x658] ;  /* 0x00019600ff127b82 */ /* 0x000ee20000000800 */
[----:B------:R-:W-:Y:S01]  /*1530*/  IMAD.IADD R9, R9, 0x1, R11 ;  /* 0x0000000109097824 */ /* 0x000fe200078e020b */
[----:B-1----:R-:W-:Y:S01]  /*1540*/  ISETP.NE.U32.AND P0, PT, R28, RZ, PT ;  /* 0x000000ff1c00720c */ /* 0x002fe20003f05070 */
[----:B------:R-:W-:-:S03]  /*1550*/  IMAD.MOV.U32 R11, RZ, RZ, -0x1 ;  /* 0xffffffffff0b7424 */ /* 0x000fc600078e00ff */
[----:B------:R-:W-:Y:S02]  /*1560*/  ISETP.NE.AND.EX P0, PT, R29, RZ, PT, P0 ;  /* 0x000000ff1d00720c */ /* 0x000fe40003f05300 */
[----:B------:R-:W1:Y:S01]  /*1570*/  LDC R27, c[0x0][0x600] ;  /* 0x00018000ff1b7b82 */ /* 0x000e620000000800 */
[-CC-:B0-----:R-:W-:Y:S02]  /*1580*/  SHF.R.U64 R25, R8, R12.reuse, R9.reuse ;  /* 0x0000000c08197219 */ /* 0x181fe40000001209 */
[----:B------:R-:W-:-:S05]  /*1590*/  SHF.R.U32.HI R8, RZ, R12, R9 ;  /* 0x0000000cff087219 */ /* 0x000fca0000011609 */
[----:B------:R-:W0:Y:S01]  /*15a0*/  LDC R22, c[0x0][0x648] ;  /* 0x00019200ff167b82 */ /* 0x000e220000000800 */
[-CC-:B--2---:R-:W-:Y:S02]  /*15b0*/  SHF.R.U64 R34, R25, R13.reuse, R8.reuse ;  /* 0x0000000d19227219 */ /* 0x184fe40000001208 */
[----:B------:R-:W-:-:S05]  /*15c0*/  SHF.R.U32.HI R9, RZ, R13, R8 ;  /* 0x0000000dff097219 */ /* 0x000fca0000011608 */
[----:B------:R-:W2:Y:S01]  /*15d0*/  LDC R26, c[0x0][0x638] ;  /* 0x00018e00ff1a7b82 */ /* 0x000ea20000000800 */
[-C--:B---3--:R-:W-:Y:S02]  /*15e0*/  SHF.L.U32 R8, R11, R18.reuse, RZ ;  /* 0x000000120b087219 */ /* 0x088fe400000006ff */
[--C-:B------:R-:W-:Y:S02]  /*15f0*/  SHF.R.U64 R36, R34, R18, R9.reuse ;  /* 0x0000001222247219 */ /* 0x100fe40000001209 */
[----:B------:R-:W-:Y:S02]  /*1600*/  LOP3.LUT R15, RZ, R8, RZ, 0x33, !PT ;  /* 0x00000008ff0f7212 */ /* 0x000fe400078e33ff */
[----:B------:R-:W-:Y:S01]  /*1610*/  SHF.R.U32.HI R9, RZ, R18, R9 ;  /* 0x00000012ff097219 */ /* 0x000fe20000011609 */
[----:B------:R-:W3:Y:S01]  /*1620*/  LDC R30, c[0x0][0x610] ;  /* 0x00018400ff1e7b82 */ /* 0x000ee20000000800 */
[----:B------:R-:W-:Y:S01]  /*1630*/  IMAD.MOV.U32 R8, RZ, RZ, R36 ;  /* 0x000000ffff087224 */ /* 0x000fe200078e0024 */
[----:B------:R-:W-:Y:S06]  /*1640*/  @!P0 BRA `(.L_x_15) ;  /* 0x0000000000288947 */ /* 0x000fec0003800000 */
[----:B------:R-:W4:Y:S02]  /*1650*/  LDC R13, c[0x0][0x64c] ;  /* 0x00019300ff0d7b82 */ /* 0x000f240000000800 */
[----:B----4-:R-:W-:-:S05]  /*1660*/  IADD3 R13, P0, R36, R13, RZ ;  /* 0x0000000d240d7210 */ /* 0x010fca0007f1e0ff */
        /* <DEDUP_REMOVED lines=8> */
.L_x_15:
[----:B0-----:R-:W-:Y:S01]  /*16f0*/  SHF.R.U64 R9, R8, R22, R9 ;  /* 0x0000001608097219 */ /* 0x001fe20000001209 */
[----:B-1----:R-:W-:Y:S01]  /*1700*/  VIADD R10, R27, 0xffffffff ;  /* 0xffffffff1b0a7836 */ /* 0x002fe20000000000 */
[----:B------:R-:W-:Y:S01]  /*1710*/  SHF.L.U32 R7, R31, R18, RZ ;  /* 0x000000121f077219 */ /* 0x000fe200000006ff */
[----:B------:R-:W-:Y:S01]  /*1720*/  @P1 IMAD R20, R21, R24, R6 ;  /* 0x0000001815141224 */ /* 0x000fe200078e0206 */
[----:B------:R-:W-:Y:S01]  /*1730*/  LOP3.LUT R8, R34, R15, RZ, 0xc0, !PT ;  /* 0x0000000f22087212 */ /* 0x000fe200078ec0ff */
[----:B------:R-:W-:Y:S01]  /*1740*/  IMAD.MOV R11, RZ, RZ, -R9 ;  /* 0x000000ffff0b7224 */ /* 0x000fe200078e0a09 */
[----:B------:R-:W-:Y:S01]  /*1750*/  LOP3.LUT R10, R25, R10, RZ, 0xc0, !PT ;  /* 0x0000000a190a7212 */ /* 0x000fe200078ec0ff */
[----:B------:R-:W-:Y:S02]  /*1760*/  IMAD.MOV.U32 R18, RZ, RZ, R32 ;  /* 0x000000ffff127224 */ /* 0x000fe400078e0020 */
[----:B------:R-:W-:Y:S02]  /*1770*/  IMAD R7, R7, R9, R8 ;  /* 0x0000000907077224 */ /* 0x000fe400078e0208 */
[----:B--2---:R-:W-:-:S02]  /*1780*/  IMAD R6, R11, R26, R36 ;  /* 0x0000001a0b067224 */ /* 0x004fc400078e0224 */
[----:B---3--:R-:W-:Y:S02]  /*1790*/  IMAD R22, R7, R30, R20 ;  /* 0x0000001e07167224 */ /* 0x008fe400078e0214 */
[----:B------:R-:W-:Y:S02]  /*17a0*/  IMAD R7, R6, R27, R10 ;  /* 0x0000001b06077224 */ /* 0x000fe400078e020a */
[----:B------:R-:W-:-:S03]  /*17b0*/  IMAD.MOV.U32 R8, RZ, RZ, 0x1 ;  /* 0x00000001ff087424 */ /* 0x000fc600078e00ff */
[----:B------:R-:W-:Y:S02]  /*17c0*/  SEL R19, R7, R22, !P1 ;  /* 0x0000001607137207 */ /* 0x000fe40004800000 */
[----:B------:R-:W-:-:S07]  /*17d0*/  SEL R22, R22, R7, !P1 ;  /* 0x0000000716167207 */ /* 0x000fce0004800000 */
.L_x_13:
[----:B------:R-:W-:Y:S05]  /*17e0*/  @!P2 BRA `(.L_x_16) ;  /* 0x00000000000ca947 */ /* 0x000fea0003800000 */
[----:B------:R-:W-:Y:S01]  /*17f0*/  UCGABAR_WAIT ;  /* 0x0000000000007dc7 */ /* 0x000fe20008000000 */
[----:B------:R-:W-:Y:S01]  /*1800*/  CCTL.IVALL ;  /* 0x00000000ff00798f */ /* 0x000fe20002000000 */
[----:B------:R-:W-:Y:S05]  /*1810*/  BRA `(.L_x_17) ;  /* 0x0000000000047947 */ /* 0x000fea0003800000 */
.L_x_16:
[----:B------:R-:W-:Y:S06]  /*1820*/  BAR.SYNC.DEFER_BLOCKING 0x0 ;  /* 0x0000000000007b1d */ /* 0x000fec0000010000 */
.L_x_17:
[----:B------:R-:W-:Y:S05]  /*1830*/  @!P4 BRA `(.L_x_18) ;  /* 0x000000440080c947 */ /* 0x000fea0003800000 */
[----:B------:R-:W-:-:S13]  /*1840*/  ISETP.GT.U32.AND P0, PT, R33, 0x1, PT ;  /* 0x000000012100780c */ /* 0x000fda0003f04070 */
[----:B------:R-:W-:Y:S05]  /*1850*/  @P0 EXIT ;  /* 0x000000000000094d */ /* 0x000fea0003800000 */
.L_x_19:
[----:B------:R-:W-:-:S08]  /*1860*/  NOP ;  /* 0x0000000000007918 */ /* 0x000fd00000000000 */
[----:B------:R-:W1:Y:S02]  /*1870*/  USETMAXREG.TRY_ALLOC.CTAPOOL UP0, 0xe8 ;  /* 0x000000e8000079c8 */ /* 0x000e640008000600 */
[----:B-1----:R-:W-:-:S13]  /*1880*/  PLOP3.LUT P0, PT, PT, PT, UP0, 0x80, 0x0 ;  /* 0x000000000000781c */ /* 0x002fda0003f0f008 */
[----:B------:R-:W-:Y:S05]  /*1890*/  @!P0 BRA `(.L_x_19) ;  /* 0xfffffffc00f08947 */ /* 0x000fea000383ffff */
[----:B------:R-:W-:-:S13]  /*18a0*/  LOP3.LUT P0, RZ, R8, 0xff, RZ, 0xc0, !PT ;  /* 0x000000ff08ff7812 */ /* 0x000fda000780c0ff */
[----:B------:R-:W-:Y:S05]  /*18b0*/  @!P0 EXIT ;  /* 0x000000000000894d */ /* 0x000fea0003800000 */
[----:B------:R-:W2:Y:S01]  /*18c0*/  LDL.64 R10, [R1] ;  /* 0x00000000010a7983 */ /* 0x000ea20000100a00 */
[----:B------:R-:W1:Y:S01]  /*18d0*/  S2UR UR4, SR_CgaCtaId ;  /* 0x00000000000479c3 */ /* 0x000e620000008800 */
[CC--:B------:R-:W-:Y:S01]  /*18e0*/  LEA.HI R5, R3.reuse, R4.reuse, RZ, 0x2 ;  /* 0x0000000403057211 */ /* 0x0c0fe200078f10ff */
[----:B------:R-:W-:Y:S01]  /*18f0*/  UMOV UR41, 0x400 ;  /* 0x0000040000297882 */ /* 0x000fe20000000000 */
[----:B------:R-:W-:Y:S01]  /*1900*/  LEA.HI R3, R3, R4, RZ, 0x5 ;  /* 0x0000000403037211 */ /* 0x000fe200078f28ff */
[----:B------:R-:W-:Y:S01]  /*1910*/  UISETP.LT.AND UP0, UPT, UR40, 0x1, UPT ;  /* 0x000000012800788c */ /* 0x000fe2000bf01270 */
[--C-:B------:R-:W-:Y:S01]  /*1920*/  SHF.R.S32.HI R92, RZ, 0x2, R5.reuse ;  /* 0x00000002ff5c7819 */ /* 0x100fe20000011405 */
[----:B------:R-:W-:Y:S01]  /*1930*/  UIADD3 UR5, UR43, -0x1, URZ ;  /* 0xffffffff2b057890 */ /* 0x000fe2000fffe03f */
[----:B------:R-:W-:Y:S01]  /*1940*/  SHF.R.S32.HI R7, RZ, 0x1f, R5 ;  /* 0x0000001fff077819 */ /* 0x000fe20000011405 */
[----:B------:R-:W3:Y:S01]  /*1950*/  LDC R96, c[0x0][0x658] ;  /* 0x00019600ff607b82 */ /* 0x000ee20000000800 */
[----:B------:R-:W-:Y:S01]  /*1960*/  SHF.R.S32.HI R3, RZ, 0x5, R3 ;  /* 0x00000005ff037819 */ /* 0x000fe20000011403 */
[----:B------:R-:W-:Y:S01]  /*1970*/  USEL UR42, UR40, 0x1, UP0 ;  /* 0x00000001282a7887 */ /* 0x000fe20008000000 */
[----:B------:R-:W-:Y:S01]  /*1980*/  LEA.HI R7, R7, R92, RZ, 0x3 ;  /* 0x0000005c07077211 */ /* 0x000fe200078f18ff */
[----:B------:R-:W-:Y:S01]  /*1990*/  UISETP.NE.AND UP0, UPT, UR5, URZ, UPT ;  /* 0x0000003f0500728c */ /* 0x000fe2000bf05270 */
[----:B------:R-:W-:Y:S01]  /*19a0*/  LOP3.LUT R5, R5, 0xfffffffc, RZ, 0xc0, !PT ;  /* 0xfffffffc05057812 */ /* 0x000fe200078ec0ff */
[----:B------:R-:W-:Y:S01]  /*19b0*/  ULDC UR8, c[0x0][0x284] ;  /* 0x0000a10000087ab9 */ /* 0x000fe20000000800 */
[----:B------:R-:W-:Y:S01]  /*19c0*/  LOP3.LUT R7, R7, 0xfffffff8, RZ, 0xc0, !PT ;  /* 0xfffffff807077812 */ /* 0x000fe200078ec0ff */
[----:B------:R-:W4:Y:S01]  /*19d0*/  LDC R6, c[0x0][0x288] ;  /* 0x0000a200ff067b82 */ /* 0x000f220000000800 */
[----:B------:R-:W-:Y:S01]  /*19e0*/  USEL UR7, URZ, 0x1, UP0 ;  /* 0x000000013f077887 */ /* 0x000fe20008000000 */
[----:B------:R-:W-:Y:S01]  /*19f0*/  IMAD.IADD R5, R4, 0x1, -R5 ;  /* 0x0000000104057824 */ /* 0x000fe200078e0a05 */
[----:B------:R-:W-:Y:S01]  /*1a00*/  USHF.L.U32 UR48, UR40, 0x1, URZ ;  /* 0x0000000128307899 */ /* 0x000fe2000800063f */
[----:B------:R-:W-:Y:S01]  /*1a10*/  IMAD.IADD R92, R92, 0x1, -R7 ;  /* 0x000000015c5c7824 */ /* 0x000fe200078e0a07 */
[----:B------:R-:W-:Y:S01]  /*1a20*/  UIADD3 UR42, -UR42, UR40, URZ ;  /* 0x000000282a2a7290 */ /* 0x000fe2000fffe13f */
[----:B------:R-:W-:Y:S01]  /*1a30*/  IMAD.MOV.U32 R7, RZ, RZ, 0x1 ;  /* 0x00000001ff077424 */ /* 0x000fe200078e00ff */
[----:B-1----:R-:W-:-:S02]  /*1a40*/  ULEA UR41, UR4, UR41, 0x18 ;  /* 0x0000002904297291 */ /* 0x002fc4000f8ec03f */
[--C-:B------:R-:W-:Y:S01]  /*1a50*/  SHF.R.S32.HI R93, RZ, 0x1f, R92.reuse ;  /* 0x0000001fff5d7819 */ /* 0x100fe2000001145c */
[--C-:B------:R-:W-:Y:S01]  /*1a60*/  IMAD R100, R3, -0x10, -R92.reuse ;  /* 0xfffffff003647824 */ /* 0x100fe200078e0a5c */
[----:B------:R-:W-:Y:S01]  /*1a70*/  USHF.L.U32 UR4, UR5, 0x3, URZ ;  /* 0x0000000305047899 */ /* 0x000fe2000800063f */
[----:B------:R-:W-:Y:S01]  /*1a80*/  IMAD.SHL.U32 R94, R5, 0x2, RZ ;  /* 0x00000002055e7824 */ /* 0x000fe200078e00ff */
[----:B------:R-:W-:Y:S01]  /*1a90*/  UIADD3 UR5, UR41, 0x380, URZ ;  /* 0x0000038029057890 */ /* 0x000fe2000fffe03f */
[----:B------:R-:W-:Y:S01]  /*1aa0*/  IMAD.WIDE R92, R3, 0x10, R92 ;  /* 0x00000010035c7825 */ /* 0x000fe200078e025c */
[----:B------:R-:W-:Y:S02]  /*1ab0*/  UIADD3 UR6, UR41, 0x12b80, URZ ;  /* 0x00012b8029067890 */ /* 0x000fe4000fffe03f */
[----:B------:R-:W-:Y:S01]  /*1ac0*/  USHF.R.U32.HI UR5, URZ, 0x4, UR5 ;  /* 0x000000043f057899 */ /* 0x000fe20008011605 */
[----:B------:R-:W-:Y:S01]  /*1ad0*/  IMAD.MOV.U32 R3, RZ, RZ, -0x1 ;  /* 0xffffffffff037424 */ /* 0x000fe200078e00ff */
[----:B------:R-:W-:Y:S01]  /*1ae0*/  USHF.R.U32.HI UR6, URZ, 0x4, UR6 ;  /* 0x000000043f067899 */ /* 0x000fe20008011606 */
[----:B------:R-:W-:Y:S01]  /*1af0*/  IMAD.U32 R102, RZ, RZ, UR7 ;  /* 0x00000007ff667e24 */ /* 0x000fe2000f8e00ff */
[----:B------:R-:W-:Y:S01]  /*1b00*/  UIADD3 UR47, UR41, 0x260, URZ ;  /* 0x00000260292f7890 */ /* 0x000fe2000fffe03f */
[----:B------:R-:W-:Y:S01]  /*1b10*/  SHF.R.S32.HI R95, RZ, 0x1f, R94 ;  /* 0x0000001fff5f7819 */ /* 0x000fe2000001145e */
[----:B------:R-:W-:Y:S01]  /*1b20*/  ULOP3.LUT UR4, UR4, 0x8, URZ, 0xc0, !UPT ;  /* 0x0000000804047892 */ /* 0x000fe2000f8ec03f */
[-C--:B---3--:R-:W-:Y:S01]  /*1b30*/  SHF.L.U32 R3, R3, R96.reuse, RZ ;  /* 0x0000006003037219 */ /* 0x088fe200000006ff */
[----:B------:R-:W-:Y:S01]  /*1b40*/  ULOP3.LUT UR5, UR5, 0x3fff, URZ, 0xc0, !UPT ;  /* 0x00003fff05057892 */ /* 0x000fe2000f8ec03f */
[----:B------:R-:W-:Y:S01]  /*1b50*/  SHF.L.U32 R96, R7, R96, RZ ;  /* 0x0000006007607219 */ /* 0x000fe200000006ff */
[----:B------:R-:W-:Y:S01]  /*1b60*/  ULOP3.LUT UR6, UR6, 0x3fff, URZ, 0xc0, !UPT ;  /* 0x00003fff06067892 */ /* 0x000fe2000f8ec03f */
[----:B----4-:R-:W-:Y:S01]  /*1b70*/  IMAD R97, R5, -0x2, R6 ;  /* 0xfffffffe05617824 */ /* 0x010fe200078e0206 */
[----:B------:R-:W-:Y:S01]  /*1b80*/  LOP3.LUT R99, RZ, R3, RZ, 0x33, !PT ;  /* 0x00000003ff637212 */ /* 0x000fe200078e33ff */
[----:B------:R-:W-:Y:S01]  /*1b90*/  VIADD R100, R100, UR8 ;  /* 0x0000000864647c36 */ /* 0x000fe20008000000 */
[----:B------:R-:W-:-:S02]  /*1ba0*/  ULEA UR43, UR43, UR47, 0x3 ;  /* 0x0000002f2b2b7291 */ /* 0x000fc4000f8e183f */
[----:B------:R-:W-:Y:S02]  /*1bb0*/  ULOP3.LUT UR49, UR4, 0x8, URZ, 0x3c, !UPT ;  /* 0x0000000804317892 */ /* 0x000fe4000f8e3c3f */
[----:B------:R-:W-:Y:S02]  /*1bc0*/  ULOP3.LUT UR44, UR4, 0x18, URZ, 0x3c, !UPT ;  /* 0x00000018042c7892 */ /* 0x000fe4000f8e3c3f */
[----:B------:R-:W-:Y:S02]  /*1bd0*/  ULOP3.LUT UR45, UR5, 0x10000, URZ, 0xfc, !UPT ;  /* 0x00010000052d7892 */ /* 0x000fe4000f8efc3f */
[----:B------:R-:W-:Y:S01]  /*1be0*/  ULOP3.LUT UR46, UR6, 0x10000, URZ, 0xfc, !UPT ;  /* 0x00010000062e7892 */ /* 0x000fe2000f8efc3f */
[----:B--2---:R-:W-:-:S11]  /*1bf0*/  SHF.L.U64.HI R98, R10, 0x1, R0 ;  /* 0x000000010a627819 */ /* 0x004fd60000010200 */
.L_x_173:
[----:B------:R-:W-:-:S04]  /*1c00*/  SHF.L.U32 R0, R102, 0x1f, RZ ;  /* 0x0000001f66007819 */ /* 0x000fc800000006ff */
[----:B-1----:R-:W1:Y:S02]  /*1c10*/  SYNCS.PHASECHK.TRANS64.TRYWAIT P0, [UR43+-0x8], R0 ;  /* 0xfffff800ff0075a7 */ /* 0x002e64000800016b */
[----:B-1--4-:R-:W-:Y:S05]  /*1c20*/  @!P0 BRA `(.L_x_20) ;  /* 0x0000006400708947 */ /* 0x012fea0003800000 */
.L_x_228:
[----:B------:R-:W-:Y:S02]  /*1c30*/  ULDC UR4, c[0x0][0x28c] ;  /* 0x0000a30000047ab9 */ /* 0x000fe40000000800 */
[----:B------:R-:W-:-:S13]  /*1c40*/  ISETP.LT.AND P0, PT, RZ, UR4, PT ;  /* 0x00000004ff007c0c */ /* 0x000fda000bf01270 */
[----:B------:R-:W-:Y:S05]  /*1c50*/  @P0 BRA `(.L_x_21) ;  /* 0x0000000000400947 */ /* 0x000fea0003800000 */
[----:B-1----:R-:W-:Y:S01]  /*1c60*/  MOV R0, 0x0 ;  /* 0x0000000000007802 */ /* 0x002fe20000000f00 */
[----:B------:R-:W-:Y:S01]  /*1c70*/  ULDC.64 UR4, c[0x4][0x68] ;  /* 0x01001a0000047ab9 */ /* 0x000fe20000000a00 */
[----:B------:R-:W-:Y:S01]  /*1c80*/  ULDC.64 UR6, c[0x4][0x8] ;  /* 0x0100020000067ab9 */ /* 0x000fe20000000a00 */
[----:B------:R-:W-:Y:S01]  /*1c90*/  IMAD.U32 R4, RZ, RZ, UR4 ;  /* 0x00000004ff047e24 */ /* 0x000fe2000f8e00ff */
[----:B------:R1:W2:Y:S01]  /*1ca0*/  LDC.64 R14, c[0x4][R0] ;  /* 0x01000000000e7b82 */ /* 0x0002a20000000a00 */
[----:B------:R-:W-:Y:S01]  /*1cb0*/  IMAD.U32 R5, RZ, RZ, UR5 ;  /* 0x00000005ff057e24 */ /* 0x000fe2000f8e00ff */
[----:B------:R-:W-:Y:S01]  /*1cc0*/  ULDC.64 UR4, c[0x4][0x70] ;  /* 0x01001c0000047ab9 */ /* 0x000fe20000000a00 */
[----:B------:R-:W-:Y:S02]  /*1cd0*/  IMAD.U32 R10, RZ, RZ, UR6 ;  /* 0x00000006ff0a7e24 */ /* 0x000fe4000f8e00ff */
[----:B------:R-:W-:Y:S02]  /*1ce0*/  IMAD.U32 R6, RZ, RZ, UR4 ;  /* 0x00000004ff067e24 */ /* 0x000fe4000f8e00ff */
[----:B------:R-:W-:-:S02]  /*1cf0*/  IMAD.U32 R7, RZ, RZ, UR5 ;  /* 0x00000005ff077e24 */ /* 0x000fc4000f8e00ff */
[----:B------:R-:W-:Y:S02]  /*1d00*/  IMAD.U32 R11, RZ, RZ, UR7 ;  /* 0x00000007ff0b7e24 */ /* 0x000fe4000f8e00ff */
[----:B------:R-:W-:Y:S02]  /*1d10*/  IMAD.MOV.U32 R8, RZ, RZ, 0x1e1 ;  /* 0x000001e1ff087424 */ /* 0x000fe400078e00ff */
[----:B0-----:R-:W-:Y:S02]  /*1d20*/  IMAD.MOV.U32 R12, RZ, RZ, 0x1 ;  /* 0x00000001ff0c7424 */ /* 0x001fe400078e00ff */
[----:B-1----:R-:W-:-:S07]  /*1d30*/  IMAD.MOV.U32 R13, RZ, RZ, RZ ;  /* 0x000000ffff0d7224 */ /* 0x002fce00078e00ff */
[----:B------:R-:W-:-:S07]  /*1d40*/  LEPC R20, `(.L_x_21) ;  /* 0x000000001014794e */ /* 0x000fce0000000000 */
[----:B--2--5:R-:W-:Y:S05]  /*1d50*/  CALL.ABS.NOINC R14 ;  /* 0x000000000e007343 */ /* 0x024fea0003c00000 */
.L_x_21:
[----:B-1----:R-:W-:-:S04]  /*1d60*/  LOP3.LUT R0, R23, 0x1, RZ, 0xfc, !PT ;  /* 0x0000000117007812 */ /* 0x002fc800078efcff */
[----:B------:R-:W-:-:S13]  /*1d70*/  ISETP.NE.AND P0, PT, R0, 0x3, PT ;  /* 0x000000030000780c */ /* 0x000fda0003f05270 */
[----:B------:R-:W-:Y:S05]  /*1d80*/  @!P0 BRA `(.L_x_22) ;  /* 0x0000000000048947 */ /* 0x000fea0003800000 */
[----:B------:R-:W-:Y:S01]  /*1d90*/  BPT.TRAP 0x1 ;  /* 0x000000040000795c */ /* 0x000fe20000300000 */
.L_x_22:
[----:B------:R-:W-:Y:S02]  /*1da0*/  IMAD.U32 R3, RZ, RZ, UR39 ;  /* 0x00000027ff037e24 */ /* 0x000fe4000f8e00ff */
[----:B------:R-:W-:-:S03]  /*1db0*/  IMAD.U32 R0, RZ, RZ, UR38 ;  /* 0x00000026ff007e24 */ /* 0x000fc6000f8e00ff */
[----:B------:R-:W-:Y:S02]  /*1dc0*/  LEA R3, R3, UR41, 0x3 ;  /* 0x0000002903037c11 */ /* 0x000fe4000f8e18ff */
[----:B------:R-:W-:-:S04]  /*1dd0*/  SHF.L.U32 R0, R0, 0x1f, RZ ;  /* 0x0000001f00007819 */ /* 0x000fc800000006ff */
[----:B------:R1:W2:Y:S01]  /*1de0*/  SYNCS.PHASECHK.TRANS64.TRYWAIT P1, [R3+URZ], R0 ;  /* 0x00000000030075a7 */ /* 0x0002a2000802017f */
[----:B------:R-:W-:Y:S05]  /*1df0*/  @!P0 BRA `(.L_x_23) ;  /* 0x0000000000048947 */ /* 0x000fea0003800000 */
[----:B------:R-:W-:Y:S01]  /*1e00*/  BPT.TRAP 0x1 ;  /* 0x000000040000795c */ /* 0x000fe20000300000 */
.L_x_23:
[----:B--2---:R-:W-:Y:S05]  /*1e10*/  @P1 BRA `(.L_x_24) ;  /* 0x0000000000081947 */ /* 0x004fea0003800000 */
[----:B------:R-:W2:Y:S02]  /*1e20*/  SYNCS.PHASECHK.TRANS64.TRYWAIT P1, [R3+URZ], R0 ;  /* 0x00000000030075a7 */ /* 0x000ea4000802017f */
[----:B--2---:R-:W-:Y:S05]  /*1e30*/  @!P1 BRA `(.L_x_25) ;  /* 0x0000006400049947 */ /* 0x004fea0003800000 */
.L_x_24:
[----:B------:R-:W-:Y:S05]  /*1e40*/  WARPSYNC.ALL ;  /* 0x0000000000007948 */ /* 0x000fea0003800000 */
[----:B------:R-:W-:Y:S01]  /*1e50*/  ULEA UR4, UR39, UR45, 0x7 ;  /* 0x0000002d27047291 */ /* 0x000fe2000f8e383f */
[----:B------:R-:W-:Y:S01]  /*1e60*/  WARPGROUP.ARRIVE ;  /* 0x00000000000079c5 */ /* 0x000fe20000000000 */
[----:B------:R-:W-:Y:S01]  /*1e70*/  ULEA UR6, UR39, UR46, 0x8 ;  /* 0x0000002e27067291 */ /* 0x000fe2000f8e403f */
[----:B-12---:R-:W-:Y:S01]  /*1e80*/  IMAD.U32 R0, RZ, RZ, UR42 ;  /* 0x0000002aff007e24 */ /* 0x006fe2000f8e00ff */
[----:B------:R-:W-:Y:S01]  /*1e90*/  UMOV UR5, 0xc0000010 ;  /* 0xc000001000057882 */ /* 0x000fe20000000000 */
[----:B------:R-:W-:-:S03]  /*1ea0*/  UMOV UR7, 0xc0000010 ;  /* 0xc000001000077882 */ /* 0x000fc60000000000 */
[----:B------:R-:W-:-:S03]  /*1eb0*/  ISETP.GE.AND P1, PT, R0, 0x1, PT ;  /* 0x000000010000780c */ /* 0x000fc60003f26270 */
[----:B------:R-:W-:Y:S03]  /*1ec0*/  IGMMA.64x128x32.S8.S8 R24, gdesc[UR4], RZ, !UPT, gsb0 ;  /* 0x03600000041879f1 */ /* 0x000fe6000c0410ff */
[----:B------:R-:W-:-:S07]  /*1ed0*/  WARPGROUP.DEPBAR.LE gsb0, 0x0 ;  /* 0x00008000000079c5 */ /* 0x000fce0000010000 */
[----:B------:R-:W-:Y:S05]  /*1ee0*/  @!P1 BRA `(.L_x_26) ;  /* 0x0000000000b89947 */ /* 0x000fea0003800000 */
[----:B------:R-:W-:Y:S01]  /*1ef0*/  UIADD3 UR4, UR39, 0x1, URZ ;  /* 0x0000000127047890 */ /* 0x000fe2000fffe03f */
[----:B------:R-:W-:Y:S02]  /*1f00*/  IMAD.U32 R0, RZ, RZ, UR42 ;  /* 0x0000002aff007e24 */ /* 0x000fe4000f8e00ff */
[----:B------:R-:W-:Y:S01]  /*1f10*/  IMAD.U32 R3, RZ, RZ, UR39 ;  /* 0x00000027ff037e24 */ /* 0x000fe2000f8e00ff */
[----:B------:R-:W-:-:S04]  /*1f20*/  UISETP.NE.AND UP0, UPT, UR4, 0x25, UPT ;  /* 0x000000250400788c */ /* 0x000fc8000bf05270 */
[----:B------:R-:W-:Y:S02]  /*1f30*/  USEL UR5, URZ, 0x1, UP0 ;  /* 0x000000013f057887 */ /* 0x000fe40008000000 */
[----:B------:R-:W-:Y:S02]  /*1f40*/  USEL UR8, UR4, URZ, UP0 ;  /* 0x0000003f04087287 */ /* 0x000fe40008000000 */
[----:B------:R-:W-:-:S06]  /*1f50*/  ULOP3.LUT UR5, UR38, UR5, URZ, 0x3c, !UPT ;  /* 0x0000000526057292 */ /* 0x000fcc000f8e3c3f */
[----:B------:R-:W-:-:S07]  /*1f60*/  IMAD.U32 R6, RZ, RZ, UR5 ;  /* 0x00000005ff067e24 */ /* 0x000fce000f8e00ff */
.L_x_33:
[----:B------:R-:W-:Y:S05]  /*1f70*/  @!P0 BRA `(.L_x_27) ;  /* 0x0000000000048947 */ /* 0x000fea0003800000 */
[----:B------:R-:W-:Y:S01]  /*1f80*/  BPT.TRAP 0x1 ;  /* 0x000000040000795c */ /* 0x000fe20000300000 */
.L_x_27:
[----:B------:R-:W-:Y:S01]  /*1f90*/  ULEA UR4, UR8, UR41, 0x3 ;  /* 0x0000002908047291 */ /* 0x000fe2000f8e183f */
[----:B------:R-:W-:-:S08]  /*1fa0*/  SHF.L.U32 R4, R6, 0x1f, RZ ;  /* 0x0000001f06047819 */ /* 0x000fd000000006ff */
[----:B------:R1:W2:Y:S01]  /*1fb0*/  SYNCS.PHASECHK.TRANS64.TRYWAIT P1, [UR4], R4 ;  /* 0x00000004ff0075a7 */ /* 0x0002a20008020144 */
[----:B------:R-:W-:Y:S05]  /*1fc0*/  @!P0 BRA `(.L_x_28) ;  /* 0x0000000000048947 */ /* 0x000fea0003800000 */
[----:B------:R-:W-:Y:S01]  /*1fd0*/  BPT.TRAP 0x1 ;  /* 0x000000040000795c */ /* 0x000fe20000300000 */
.L_x_28:
[----:B--2---:R-:W-:Y:S05]  /*1fe0*/  @P1 BRA `(.L_x_29) ;  /* 0x0000000000081947 */ /* 0x004fea0003800000 */
[----:B------:R-:W2:Y:S02]  /*1ff0*/  SYNCS.PHASECHK.TRANS64.TRYWAIT P1, [UR4], R4 ;  /* 0x00000004ff0075a7 */ /* 0x000ea40008020144 */
[----:B--2---:R-:W-:Y:S05]  /*2000*/  @!P1 BRA `(.L_x_30) ;  /* 0x0000006000a49947 */ /* 0x004fea0003800000 */
.L_x_29:
[----:B------:R-:W-:Y:S01]  /*2010*/  ULEA UR4, UR8, UR45, 0x7 ;  /* 0x0000002d08047291 */ /* 0x000fe2000f8e383f */
[----:B------:R-:W-:Y:S01]  /*2020*/  WARPGROUP.ARRIVE ;  /* 0x00000000000079c5 */ /* 0x000fe20000000000 */
[----:B------:R-:W-:Y:S01]  /*2030*/  ULEA UR6, UR8, UR46, 0x8 ;  /* 0x0000002e08067291 */ /* 0x000fe2000f8e403f */
[----:B------:R-:W-:Y:S01]  /*2040*/  UMOV UR5, 0xc0000010 ;  /* 0xc000001000057882 */ /* 0x000fe20000000000 */
[----:B------:R-:W-:-:S07]  /*2050*/  UMOV UR7, 0xc0000010 ;  /* 0xc000001000077882 */ /* 0x000fce0000000000 */
[----:B------:R-:W-:Y:S03]  /*2060*/  IGMMA.64x128x32.S8.S8 R24, gdesc[UR4], R24, gsb0 ;  /* 0x03600000041879f1 */ /* 0x000fe60008041018 */
[----:B------:R-:W-:Y:S02]  /*2070*/  WARPGROUP.DEPBAR.LE gsb0, 0x0 ;  /* 0x00008000000079c5 */ /* 0x000fe40000010000 */
[----:B------:R-:W-:Y:S05]  /*2080*/  @!P0 BRA `(.L_x_31) ;  /* 0x0000000000048947 */ /* 0x000fea0003800000 */
[----:B------:R-:W-:Y:S01]  /*2090*/  BPT.TRAP 0x1 ;  /* 0x000000040000795c */ /* 0x000fe20000300000 */
.L_x_31:
[----:B------:R-:W-:-:S13]  /*20a0*/  ISETP.NE.AND P1, PT, R89, RZ, PT ;  /* 0x000000ff5900720c */ /* 0x000fda0003f25270 */
[----:B-12---:R-:W-:-:S05]  /*20b0*/  @P1 LEA R4, R3, UR41, 0x3 ;  /* 0x0000002903041c11 */ /* 0x006fca000f8e18ff */
[----:B------:R-:W-:-:S05]  /*20c0*/  @P1 VIADD R5, R4, 0x128 ;  /* 0x0000012804051836 */ /* 0x000fca0000000000 */
[----:B------:R-:W-:-:S04]  /*20d0*/  @P1 PRMT R5, R88, 0x654, R5 ;  /* 0x0000065458051816 */ /* 0x000fc80000000005 */
[----:B------:R1:W-:Y:S01]  /*20e0*/  @P1 SYNCS.ARRIVE.TRANS64.RED.A1T0 RZ, [R5+URZ], RZ ;  /* 0x000000ff05ff19a7 */ /* 0x0003e2000810043f */
[----:B------:R-:W-:-:S13]  /*20f0*/  ISETP.GT.U32.AND P1, PT, R23, 0x1, PT ;  /* 0x000000011700780c */ /* 0x000fda0003f24070 */
[----:B-1----:R-:W-:Y:S05]  /*2100*/  @P1 BRA `(.L_x_32) ;  /* 0x0000000000041947 */ /* 0x002fea0003800000 */
[----:B------:R-:W-:Y:S01]  /*2110*/  BPT.TRAP 0x1 ;  /* 0x000000040000795c */ /* 0x000fe20000300000 */
.L_x_32:
[----:B------:R-:W-:Y:S01]  /*2120*/  UIADD3 UR8, UR8, 0x1, URZ ;  /* 0x0000000108087890 */ /* 0x000fe2000fffe03f */
[C---:B------:R-:W-:Y:S01]  /*2130*/  ISETP.GT.AND P2, PT, R0.reuse, 0x1, PT ;  /* 0x000000010000780c */ /* 0x040fe20003f44270 */
[----:B------:R-:W-:Y:S02]  /*2140*/  VIADD R3, R3, 0x1 ;  /* 0x0000000103037836 */ /* 0x000fe40000000000 */
[----:B------:R-:W-:Y:S01]  /*2150*/  UISETP.NE.AND UP0, UPT, UR8, 0x25, UPT ;  /* 0x000000250800788c */ /* 0x000fe2000bf05270 */
[----:B------:R-:W-:Y:S02]  /*2160*/  VIADD R0, R0, 0xffffffff ;  /* 0xffffffff00007836 */ /* 0x000fe40000000000 */
[C---:B------:R-:W-:Y:S01]  /*2170*/  ISETP.NE.AND P1, PT, R3.reuse, 0x25, PT ;  /* 0x000000250300780c */ /* 0x040fe20003f25270 */
[----:B------:R-:W-:Y:S02]  /*2180*/  USEL UR4, URZ, 0x1, UP0 ;  /* 0x000000013f047887 */ /* 0x000fe40008000000 */
[----:B------:R-:W-:Y:S01]  /*2190*/  USEL UR8, UR8, URZ, UP0 ;  /* 0x0000003f08087287 */ /* 0x000fe20008000000 */
[----:B------:R-:W-:-:S03]  /*21a0*/  SEL R3, R3, RZ, P1 ;  /* 0x000000ff03037207 */ /* 0x000fc60000800000 */
[----:B------:R-:W-:Y:S01]  /*21b0*/  LOP3.LUT R6, R6, UR4, RZ, 0x3c, !PT ;  /* 0x0000000406067c12 */ /* 0x000fe2000f8e3cff */
[----:B------:R-:W-:Y:S07]  /*21c0*/  @P2 BRA `(.L_x_33) ;  /* 0xfffffffc00682947 */ /* 0x000fee000383ffff */
.L_x_26:
[----:B------:R-:W1:Y:S01]  /*21d0*/  LDC R0, c[0x0][0x28c] ;  /* 0x0000a300ff007b82 */ /* 0x000e620000000800 */
[----:B------:R-:W-:-:S04]  /*21e0*/  IMAD.U32 R3, RZ, RZ, UR49 ;  /* 0x00000031ff037e24 */ /* 0x000fc8000f8e00ff */
[----:B------:R2:W-:Y:S01]  /*21f0*/  SYNCS.ARRIVE.TRANS64.A1T0 RZ, [R3+UR47], RZ ;  /* 0x000000ff03ff79a7 */ /* 0x0005e2000810002f */
[----:B-1----:R-:W-:-:S13]  /*2200*/  ISETP.GE.AND P1, PT, R0, 0x1, PT ;  /* 0x000000010000780c */ /* 0x002fda0003f26270 */
[----:B--2---:R-:W-:Y:S05]  /*2210*/  @!P1 BRA `(.L_x_34) ;  /* 0x0000000000509947 */ /* 0x004fea0003800000 */
[----:B------:R-:W-:Y:S05]  /*2220*/  @!P0 BRA `(.L_x_35) ;  /* 0x0000000000048947 */ /* 0x000fea0003800000 */
[----:B------:R-:W-:Y:S01]  /*2230*/  BPT.TRAP 0x1 ;  /* 0x000000040000795c */ /* 0x000fe20000300000 */
.L_x_35:
[----:B------:R-:W-:Y:S01]  /*2240*/  ISETP.NE.AND P0, PT, R89, RZ, PT ;  /* 0x000000ff5900720c */ /* 0x000fe20003f05270 */
[----:B------:R-:W-:Y:S01]  /*2250*/  BSSY B0, `(.L_x_36) ;  /* 0x000000e000007945 */ /* 0x000fe20003800000 */
[----:B------:R-:W-:-:S11]  /*2260*/  ISETP.GT.U32.AND P1, PT, R23, 0x1, PT ;  /* 0x000000011700780c */ /* 0x000fd60003f24070 */
[----:B------:R-:W-:Y:S05]  /*2270*/  @!P0 BRA `(.L_x_37) ;  /* 0x00000000002c8947 */ /* 0x000fea0003800000 */
[----:B------:R-:W-:-:S04]  /*2280*/  UIADD3 UR6, UR39, UR42, URZ ;  /* 0x0000002a27067290 */ /* 0x000fc8000fffe03f */
[----:B------:R-:W-:-:S04]  /*2290*/  UIMAD.WIDE.U32 UR4, UR6, -0x45306eb3, URZ ;  /* 0xbacf914d060478a5 */ /* 0x000fc8000f8e003f */
[----:B------:R-:W-:-:S04]  /*22a0*/  UIADD3 UR4, UR6, -UR5, URZ ;  /* 0x8000000506047290 */ /* 0x000fc8000fffe03f */
[----:B------:R-:W-:-:S04]  /*22b0*/  ULEA.HI UR4, UR4, UR5, URZ, 0x1f ;  /* 0x0000000504047291 */ /* 0x000fc8000f8ff83f */
[----:B------:R-:W-:-:S04]  /*22c0*/  USHF.R.U32.HI UR4, URZ, 0x5, UR4 ;  /* 0x000000053f047899 */ /* 0x000fc80008011604 */
[----:B------:R-:W-:-:S04]  /*22d0*/  UIMAD UR4, UR4, -0x25, UR6 ;  /* 0xffffffdb040478a4 */ /* 0x000fc8000f8e0206 */
[----:B------:R-:W-:-:S04]  /*22e0*/  ULEA UR4, UR4, UR41, 0x3 ;  /* 0x0000002904047291 */ /* 0x000fc8000f8e183f */
[----:B------:R-:W-:-:S06]  /*22f0*/  UIADD3 UR4, UR4, 0x128, URZ ;  /* 0x0000012804047890 */ /* 0x000fcc000fffe03f */
[----:B------:R-:W-:-:S05]  /*2300*/  IMAD.U32 R3, RZ, RZ, UR4 ;  /* 0x00000004ff037e24 */ /* 0x000fca000f8e00ff */
[----:B------:R-:W-:-:S04]  /*2310*/  PRMT R0, R88, 0x654, R3 ;  /* 0x0000065458007816 */ /* 0x000fc80000000003 */
[----:B------:R1:W-:Y:S03]  /*2320*/  SYNCS.ARRIVE.TRANS64.RED.A1T0 RZ, [R0+URZ], RZ ;  /* 0x000000ff00ff79a7 */ /* 0x0003e6000810043f */
.L_x_37:
[----:B------:R-:W-:Y:S05]  /*2330*/  BSYNC B0 ;  /* 0x0000000000007941 */ /* 0x000fea0003800000 */
.L_x_36:
[----:B------:R-:W-:Y:S05]  /*2340*/  @P1 BRA `(.L_x_34) ;  /* 0x0000000000041947 */ /* 0x000fea0003800000 */
[----:B------:R-:W-:Y:S01]  /*2350*/  BPT.TRAP 0x1 ;  /* 0x000000040000795c */ /* 0x000fe20000300000 */
.L_x_34:
[----:B-1----:R-:W-:Y:S01]  /*2360*/  SHF.L.U32 R0, R102, 0x1f, RZ ;  /* 0x0000001f66007819 */ /* 0x002fe200000006ff */
[----:B------:R-:W-:Y:S01]  /*2370*/  UIADD3 UR39, UR39, UR48, URZ ;  /* 0x0000003027277290 */ /* 0x000fe2000fffe03f */
[----:B0-----:R-:W-:Y:S01]  /*2380*/  IMAD.SHL.U32 R13, R19, 0x80, RZ ;  /* 0x00000080130d7824 */ /* 0x001fe200078e00ff */
[----:B------:R-:W-:Y:S01]  /*2390*/  UISETP.GE.U32.AND UP1, UPT, UR48, 0x25, UPT ;  /* 0x000000253000788c */ /* 0x000fe2000bf26070 */
[----:B------:R-:W0:Y:S01]  /*23a0*/  SYNCS.PHASECHK.TRANS64.TRYWAIT P0, [UR43+0x8], R0 ;  /* 0x00000800ff0075a7 */ /* 0x000e22000800016b */
[----:B------:R-:W-:Y:S01]  /*23b0*/  UISETP.GT.U32.AND UP0, UPT, UR39, 0x24, UPT ;  /* 0x000000242700788c */ /* 0x000fe2000bf04070 */
[----:B------:R-:W-:Y:S01]  /*23c0*/  SHF.R.S32.HI R11, RZ, 0x1f, R18 ;  /* 0x0000001fff0b7819 */ /* 0x000fe20000011412 */
[----:B------:R-:W-:Y:S02]  /*23d0*/  UIMAD.WIDE.U32 UR4, UR39, -0x45306eb3, URZ ;  /* 0xbacf914d270478a5 */ /* 0x000fe4000f8e003f */
[----:B------:R-:W-:Y:S02]  /*23e0*/  UISETP.LT.U32.AND UP0, UPT, UR48, 0x25, UP0 ;  /* 0x000000253000788c */ /* 0x000fe40008701070 */
[----:B------:R-:W-:-:S02]  /*23f0*/  UIADD3 UR4, UR39, -UR5, URZ ;  /* 0x8000000527047290 */ /* 0x000fc4000fffe03f */
[----:B------:R-:W-:Y:S02]  /*2400*/  USEL UR6, URZ, 0x1, !UP0 ;  /* 0x000000013f067887 */ /* 0x000fe4000c000000 */
[----:B------:R-:W-:Y:S02]  /*2410*/  ULEA.HI UR4, UR4, UR5, URZ, 0x1f ;  /* 0x0000000504047291 */ /* 0x000fe4000f8ff83f */
[----:B------:R-:W-:Y:S02]  /*2420*/  ULOP3.LUT UR38, UR38, UR6, URZ, 0x3c, !UPT ;  /* 0x0000000626267292 */ /* 0x000fe4000f8e3c3f */
[----:B------:R-:W-:-:S04]  /*2430*/  USHF.R.U32.HI UR4, URZ, 0x5, UR4 ;  /* 0x000000053f047899 */ /* 0x000fc80008011604 */
[----:B------:R-:W-:Y:S02]  /*2440*/  @UP1 ULOP3.LUT UR38, UR38, 0x1, UR4, 0x78, !UPT ;  /* 0x0000000126261892 */ /* 0x000fe4000f8e7804 */
[----:B------:R-:W-:Y:S01]  /*2450*/  UIMAD UR39, UR4, -0x25, UR39 ;  /* 0xffffffdb042778a4 */ /* 0x000fe2000f8e0227 */
[----:B0-----:R-:W-:Y:S11]  /*2460*/  @!P0 BRA `(.L_x_38) ;  /* 0x0000005c00a48947 */ /* 0x001ff60003800000 */
.L_x_229:
[----:B0-----:R-:W-:Y:S01]  /*2470*/  IMAD.SHL.U32 R3, R22, 0x40, RZ ;  /* 0x0000004016037824 */ /* 0x001fe200078e00ff */
[----:B------:R-:W-:Y:S01]  /*2480*/  ULDC UR6, c[0x0][0x284] ;  /* 0x0000a10000067ab9 */ /* 0x000fe20000000800 */
[----:B------:R-:W-:Y:S01]  /*2490*/  ULDC.64 UR4, c[0x0][0x5d0] ;  /* 0x0001740000047ab9 */ /* 0x000fe20000000a00 */
[----:B------:R-:W-:Y:S01]  /*24a0*/  SHF.R.S32.HI R10, RZ, 0x1f, R13 ;  /* 0x0000001fff0a7819 */ /* 0x000fe2000001140d */
[----:B------:R-:W-:Y:S01]  /*24b0*/  IMAD R7, R11, UR4, RZ ;  /* 0x000000040b077c24 */ /* 0x000fe2000f8e02ff */
[----:B------:R-:W-:Y:S01]  /*24c0*/  ISETP.GE.AND P0, PT, R3, UR6, PT ;  /* 0x0000000603007c0c */ /* 0x000fe2000bf06270 */
[C---:B------:R-:W-:Y:S01]  /*24d0*/  IMAD.WIDE.U32 R4, R18.reuse, UR4, R94 ;  /* 0x0000000412047c25 */ /* 0x040fe2000f8e005e */
[----:B------:R-:W-:Y:S02]  /*24e0*/  ULDC UR4, c[0x0][0x288] ;  /* 0x0000a20000047ab9 */ /* 0x000fe40000000800 */
[C---:B------:R-:W-:Y:S01]  /*24f0*/  ISETP.GE.OR P0, PT, R13.reuse, UR4, P0 ;  /* 0x000000040d007c0c */ /* 0x040fe20008706670 */
[----:B------:R-:W-:Y:S01]  /*2500*/  IMAD R7, R18, UR5, R7 ;  /* 0x0000000512077c24 */ /* 0x000fe2000f8e0207 */
[----:B------:R-:W-:-:S04]  /*2510*/  IADD3 R4, P1, R13, R4, RZ ;  /* 0x000000040d047210 */ /* 0x000fc80007f3e0ff */
[----:B------:R-:W-:-:S07]  /*2520*/  IADD3.X R5, R10, R5, R7, P1, !PT ;  /* 0x000000050a057210 */ /* 0x000fce0000ffe407 */
[----:B------:R-:W-:Y:S05]  /*2530*/  @P0 BRA `(.L_x_39) ;  /* 0x0000003000ac0947 */ /* 0x000fea0003800000 */
[----:B------:R-:W0:Y:S01]  /*2540*/  LDC.64 R8, c[0x0][0x5c8] ;  /* 0x00017200ff087b82 */ /* 0x000e220000000a00 */
[----:B------:R-:W-:Y:S01]  /*2550*/  IMAD.WIDE R14, R22, 0x40, R92 ;  /* 0x00000040160e7825 */ /* 0x000fe200078e025c */
[----:B------:R-:W-:Y:S01]  /*2560*/  ULDC.64 UR4, c[0x0][0x5c0] ;  /* 0x0001700000047ab9 */ /* 0x000fe20000000a00 */
[----:B------:R-:W-:Y:S02]  /*2570*/  BSSY B0, `(.L_x_39) ;  /* 0x0000327000007945 */ /* 0x000fe40003800000 */
[----:B------:R-:W-:Y:S02]  /*2580*/  IMAD.IADD R20, R100, 0x1, -R3 ;  /* 0x0000000164147824 */ /* 0x000fe400078e0a03 */
[----:B------:R-:W-:Y:S02]  /*2590*/  IMAD.IADD R19, R97, 0x1, -R13 ;  /* 0x0000000161137824 */ /* 0x000fe400078e0a0d */
[-C--:B0-----:R-:W-:Y:S02]  /*25a0*/  IMAD R0, R15, R8.reuse, RZ ;  /* 0x000000080f007224 */ /* 0x081fe400078e02ff */
[----:B------:R-:W-:-:S04]  /*25b0*/  IMAD.WIDE.U32 R4, R14, R8, R4 ;  /* 0x000000080e047225 */ /* 0x000fc800078e0004 */
[----:B------:R-:W-:Y:S01]  /*25c0*/  IMAD R7, R14, R9, R0 ;  /* 0x000000090e077224 */ /* 0x000fe200078e0200 */
[----:B------:R-:W-:-:S03]  /*25d0*/  IADD3 R4, P0, R4, UR4, RZ ;  /* 0x0000000404047c10 */ /* 0x000fc6000ff1e0ff */
[----:B------:R-:W-:Y:S01]  /*25e0*/  IMAD.IADD R7, R5, 0x1, R7 ;  /* 0x0000000105077824 */ /* 0x000fe200078e0207 */
[----:B------:R-:W-:-:S04]  /*25f0*/  LEA R6, P1, R8, R4, 0x3 ;  /* 0x0000000408067211 */ /* 0x000fc800078218ff */
[----:B------:R-:W-:Y:S02]  /*2600*/  IADD3.X R5, R7, UR5, RZ, P0, !PT ;  /* 0x0000000507057c10 */ /* 0x000fe400087fe4ff */
[----:B-----5:R-:W-:Y:S02]  /*2610*/  ISETP.NE.AND P0, PT, R91, RZ, PT ;  /* 0x000000ff5b00720c */ /* 0x020fe40003f05270 */
[----:B------:R-:W-:-:S11]  /*2620*/  LEA.HI.X R7, R8, R5, R9, 0x3, P1 ;  /* 0x0000000508077211 */ /* 0x000fd600008f1c09 */
[----:B------:R-:W-:Y:S05]  /*2630*/  @!P0 BRA `(.L_x_40) ;  /* 0x0000002400608947 */ /* 0x000fea0003800000 */
[----:B------:R-:W0:Y:S01]  /*2640*/  LDC.64 R104, c[0x0][0x5b0] ;  /* 0x00016c00ff687b82 */ /* 0x000e220000000a00 */
[----:B------:R-:W-:Y:S01]  /*2650*/  ULDC.64 UR4, c[0x0][0x5b8] ;  /* 0x00016e0000047ab9 */ /* 0x000fe20000000a00 */
[----:B------:R-:W-:Y:S01]  /*2660*/  ISETP.GE.AND P1, PT, R20, 0x1, PT ;  /* 0x000000011400780c */ /* 0x000fe20003f26270 */
[C---:B------:R-:W-:Y:S01]  /*2670*/  IMAD.WIDE.U32 R8, R18.reuse, UR4, R94 ;  /* 0x0000000412087c25 */ /* 0x040fe2000f8e005e */
[----:B------:R-:W-:Y:S02]  /*2680*/  BSSY B1, `(.L_x_41) ;  /* 0x000000e000017945 */ /* 0x000fe40003800000 */
[----:B------:R-:W-:Y:S01]  /*2690*/  ISETP.LT.OR P5, PT, R19, 0x1, !P1 ;  /* 0x000000011300780c */ /* 0x000fe20004fa1670 */
[----:B------:R-:W-:Y:S01]  /*26a0*/  IMAD R3, R11, UR4, RZ ;  /* 0x000000040b037c24 */ /* 0x000fe2000f8e02ff */
[----:B------:R-:W1:Y:S01]  /*26b0*/  LDC.64 R106, c[0x0][0x5a8] ;  /* 0x00016a00ff6a7b82 */ /* 0x000e620000000a00 */
[----:B------:R-:W-:Y:S02]  /*26c0*/  IADD3 R12, P0, R13, R8, RZ ;  /* 0x000000080d0c7210 */ /* 0x000fe40007f1e0ff */
[----:B------:R-:W-:-:S05]  /*26d0*/  IMAD R3, R18, UR5, R3 ;  /* 0x0000000512037c24 */ /* 0x000fca000f8e0203 */
[----:B------:R-:W-:Y:S01]  /*26e0*/  IADD3.X R13, R10, R9, R3, P0, !PT ;  /* 0x000000090a0d7210 */ /* 0x000fe200007fe403 */
[-C--:B0-----:R-:W-:Y:S02]  /*26f0*/  IMAD R0, R15, R104.reuse, RZ ;  /* 0x000000680f007224 */ /* 0x081fe400078e02ff */
[----:B------:R-:W-:-:S04]  /*2700*/  IMAD.WIDE.U32 R8, R14, R104, R12 ;  /* 0x000000680e087225 */ /* 0x000fc800078e000c */
[----:B------:R-:W-:Y:S01]  /*2710*/  IMAD R21, R14, R105, R0 ;  /* 0x000000690e157224 */ /* 0x000fe200078e0200 */
[----:B-1----:R-:W-:-:S04]  /*2720*/  IADD3 R8, P0, R8, R106, RZ ;  /* 0x0000006a08087210 */ /* 0x002fc80007f1e0ff */
[----:B------:R-:W-:Y:S01]  /*2730*/  IADD3.X R9, R107, R9, R21, P0, !PT ;  /* 0x000000096b097210 */ /* 0x000fe200007fe415 */
[----:B------:R-:W-:Y:S08]  /*2740*/  @P5 BRA `(.L_x_42) ;  /* 0x0000000000045947 */ /* 0x000ff00003800000 */
[----:B------:R0:W5:Y:S02]  /*2750*/  LDG.E.U8 R101, desc[UR36][R8.64] ;  /* 0x0000002408657981 */ /* 0x000164000c1e1100 */
.L_x_42:
[----:B------:R-:W-:Y:S05]  /*2760*/  BSYNC B1 ;  /* 0x0000000000017941 */ /* 0x000fea0003800000 */
.L_x_41:
[----:B-----5:R-:W-:Y:S01]  /*2770*/  LOP3.LUT R0, R101, 0xffff, RZ, 0xc0, !PT ;  /* 0x0000ffff65007812 */ /* 0x020fe200078ec0ff */
[----:B------:R-:W-:Y:S01]  /*2780*/  IMAD.SHL.U32 R10, R104, 0x8, RZ ;  /* 0x00000008680a7824 */ /* 0x000fe200078e00ff */
[----:B------:R-:W-:Y:S01]  /*2790*/  ISETP.LT.OR P2, PT, R19, 0x2, !P1 ;  /* 0x000000021300780c */ /* 0x000fe20004f41670 */
[----:B------:R-:W-:Y:S01]  /*27a0*/  BSSY B1, `(.L_x_43) ;  /* 0x000000e000017945 */ /* 0x000fe20003800000 */
[----:B------:R-:W-:Y:S02]  /*27b0*/  PRMT R0, R0, 0x8880, RZ ;  /* 0x0000888000007816 */ /* 0x000fe400000000ff */
[----:B------:R-:W-:Y:S02]  /*27c0*/  SHF.L.U64.HI R11, R104, 0x3, R105 ;  /* 0x00000003680b7819 */ /* 0x000fe40000010269 */
[----:B------:R-:W-:Y:S01]  /*27d0*/  ISETP.GE.AND P0, PT, R20, 0x9, PT ;  /* 0x000000091400780c */ /* 0x000fe20003f06270 */
[----:B------:R-:W-:Y:S02]  /*27e0*/  IMAD R3, R0, R91, RZ ;  /* 0x0000005b00037224 */ /* 0x000fe400078e02ff */
[----:B------:R-:W-:-:S04]  /*27f0*/  IMAD.WIDE.U32 R10, R14, R104, R10 ;  /* 0x000000680e0a7225 */ /* 0x000fc800078e000a */
[----:B------:R-:W-:Y:S01]  /*2800*/  @!P5 IMAD R15, R24, R90, R3 ;  /* 0x0000005a180fd224 */ /* 0x000fe200078e0203 */
[----:B------:R-:W-:Y:S01]  /*2810*/  IADD3 R10, P3, P4, R12, R106, R10 ;  /* 0x0000006a0c0a7210 */ /* 0x000fe20007c7e00a */
[----:B------:R-:W-:-:S03]  /*2820*/  IMAD.IADD R14, R21, 0x1, R11 ;  /* 0x00000001150e7824 */ /* 0x000fc600078e020b */
[----:B------:R1:W-:Y:S01]  /*2830*/  @!P5 STG.E.U8 desc[UR36][R4.64], R15 ;  /* 0x0000000f0400d986 */ /* 0x0003e2000c101124 */
[----:B------:R-:W-:Y:S08]  /*2840*/  @P2 BRA `(.L_x_44) ;  /* 0x00000000000c2947 */ /* 0x000ff00003800000 */
[----:B------:R-:W2:Y:S02]  /*2850*/  LDG.E.U8 R101, desc[UR36][R8.64+0x1] ;  /* 0x0000012408657981 */ /* 0x000ea4000c1e1100 */
[----:B--2---:R-:W-:-:S05]  /*2860*/  PRMT R0, R101, 0x8880, RZ ;  /* 0x0000888065007816 */ /* 0x004fca00000000ff */
[----:B------:R-:W-:-:S07]  /*2870*/  IMAD R3, R0, R91, RZ ;  /* 0x0000005b00037224 */ /* 0x000fce00078e02ff */
.L_x_44:
[----:B------:R-:W-:Y:S05]  /*2880*/  BSYNC B1 ;  /* 0x0000000000017941 */ /* 0x000fea0003800000 */
.L_x_43:
[----:B------:R-:W-:Y:S01]  /*2890*/  ISETP.LT.OR P5, PT, R19, 0x1, !P0 ;  /* 0x000000011300780c */ /* 0x000fe200047a1670 */
[----:B------:R-:W-:Y:S01]  /*28a0*/  @!P2 IMAD R25, R25, R90, R3 ;  /* 0x0000005a1919a224 */ /* 0x000fe200078e0203 */
[----:B------:R-:W-:Y:S01]  /*28b0*/  BSSY B1, `(.L_x_45) ;  /* 0x000000a000017945 */ /* 0x000fe20003800000 */
[----:B------:R-:W-:Y:S02]  /*28c0*/  IADD3.X R11, R13, R107, R14, P3, P4 ;  /* 0x0000006b0d0b7210 */ /* 0x000fe40001fe840e */
[C---:B------:R-:W-:Y:S01]  /*28d0*/  ISETP.LT.OR P3, PT, R19.reuse, 0x2, !P0 ;  /* 0x000000021300780c */ /* 0x040fe20004761670 */
[----:B------:R2:W-:Y:S01]  /*28e0*/  @!P2 STG.E.U8 desc[UR36][R4.64+0x1], R25 ;  /* 0x000001190400a986 */ /* 0x0005e2000c101124 */
[C---:B------:R-:W-:Y:S02]  /*28f0*/  ISETP.LT.OR P4, PT, R19.reuse, 0x9, !P1 ;  /* 0x000000091300780c */ /* 0x040fe40004f81670 */
[----:B------:R-:W-:-:S04]  /*2900*/  ISETP.LT.OR P2, PT, R19, 0xa, !P1 ;  /* 0x0000000a1300780c */ /* 0x000fc80004f41670 */
[----:B------:R-:W-:Y:S09]  /*2910*/  @P5 BRA `(.L_x_46) ;  /* 0x00000000000c5947 */ /* 0x000ff20003800000 */
[----:B------:R-:W3:Y:S02]  /*2920*/  LDG.E.U8 R101, desc[UR36][R10.64] ;  /* 0x000000240a657981 */ /* 0x000ee4000c1e1100 */
[----:B---3--:R-:W-:-:S05]  /*2930*/  PRMT R0, R101, 0x8880, RZ ;  /* 0x0000888065007816 */ /* 0x008fca00000000ff */
[----:B------:R-:W-:-:S07]  /*2940*/  IMAD R3, R0, R91, RZ ;  /* 0x0000005b00037224 */ /* 0x000fce00078e02ff */
.L_x_46:
[----:B------:R-:W-:Y:S05]  /*2950*/  BSYNC B1 ;  /* 0x0000000000017941 */ /* 0x000fea0003800000 */
.L_x_45:
[----:B------:R-:W-:Y:S01]  /*2960*/  @!P5 IMAD R13, R26, R90, R3 ;  /* 0x0000005a1a0dd224 */ /* 0x000fe200078e0203 */
[----:B------:R-:W-:Y:S04]  /*2970*/  BSSY B1, `(.L_x_47) ;  /* 0x0000006000017945 */ /* 0x000fe80003800000 */
[----:B------:R3:W-:Y:S01]  /*2980*/  @!P5 STG.E.U8 desc[UR36][R6.64], R13 ;  /* 0x0000000d0600d986 */ /* 0x0007e2000c101124 */
[----:B------:R-:W-:Y:S05]  /*2990*/  @P3 BRA `(.L_x_48) ;  /* 0x00000000000c3947 */ /* 0x000fea0003800000 */
[----:B------:R-:W4:Y:S02]  /*29a0*/  LDG.E.U8 R101, desc[UR36][R10.64+0x1] ;  /* 0x000001240a657981 */ /* 0x000f24000c1e1100 */
[----:B----4-:R-:W-:-:S05]  /*29b0*/  PRMT R0, R101, 0x8880, RZ ;  /* 0x0000888065007816 */ /* 0x010fca00000000ff */
[----:B------:R-:W-:-:S07]  /*29c0*/  IMAD R3, R0, R91, RZ ;  /* 0x0000005b00037224 */ /* 0x000fce00078e02ff */
.L_x_48:
[----:B------:R-:W-:Y:S05]  /*29d0*/  BSYNC B1 ;  /* 0x0000000000017941 */ /* 0x000fea0003800000 */
.L_x_47:
[----:B------:R-:W-:Y:S01]  /*29e0*/  @!P3 IMAD R27, R27, R90, R3 ;  /* 0x0000005a1b1bb224 */ /* 0x000fe200078e0203 */
[----:B------:R-:W-:Y:S04]  /*29f0*/  BSSY B1, `(.L_x_49) ;  /* 0x0000006000017945 */ /* 0x000fe80003800000 */
[----:B------:R4:W-:Y:S01]  /*2a00*/  @!P3 STG.E.U8 desc[UR36][R6.64+0x1], R27 ;  /* 0x0000011b0600b986 */ /* 0x0009e2000c101124 */
[----:B------:R-:W-:Y:S05]  /*2a10*/  @P4 BRA `(.L_x_50) ;  /* 0x00000000000c4947 */ /* 0x000fea0003800000 */
[----:B------:R-:W5:Y:S02]  /*2a20*/  LDG.E.U8 R101, desc[UR36][R8.64+0x8] ;  /* 0x0000082408657981 */ /* 0x000f64000c1e1100 */
[----:B-----5:R-:W-:-:S05]  /*2a30*/  PRMT R0, R101, 0x8880, RZ ;  /* 0x0000888065007816 */ /* 0x020fca00000000ff */
[----:B------:R-:W-:-:S07]  /*2a40*/  IMAD R3, R0, R91, RZ ;  /* 0x0000005b00037224 */ /* 0x000fce00078e02ff */
.L_x_50:
[----:B------:R-:W-:Y:S05]  /*2a50*/  BSYNC B1 ;  /* 0x0000000000017941 */ /* 0x000fea0003800000 */
.L_x_49:
[----:B---3--:R-:W-:Y:S01]  /*2a60*/  @!P4 IMAD R13, R28, R90, R3 ;  /* 0x0000005a1c0dc224 */ /* 0x008fe200078e0203 */
[----:B------:R-:W-:Y:S04]  /*2a70*/  BSSY B1, `(.L_x_51) ;  /* 0x0000006000017945 */ /* 0x000fe80003800000 */
[----:B------:R3:W-:Y:S01]  /*2a80*/  @!P4 STG.E.U8 desc[UR36][R4.64+0x8], R13 ;  /* 0x0000080d0400c986 */ /* 0x0007e2000c101124 */
[----:B------:R-:W-:Y:S05]  /*2a90*/  @P2 BRA `(.L_x_52) ;  /* 0x00000000000c2947 */ /* 0x000fea0003800000 */
[----:B------:R-:W5:Y:S02]  /*2aa0*/  LDG.E.U8 R101, desc[UR36][R8.64+0x9] ;  /* 0x0000092408657981 */ /* 0x000f64000c1e1100 */
[----:B-----5:R-:W-:-:S05]  /*2ab0*/  PRMT R0, R101, 0x8880, RZ ;  /* 0x0000888065007816 */ /* 0x020fca00000000ff */
[----:B------:R-:W-:-:S07]  /*2ac0*/  IMAD R3, R0, R91, RZ ;  /* 0x0000005b00037224 */ /* 0x000fce00078e02ff */
.L_x_52:
[----:B------:R-:W-:Y:S05]  /*2ad0*/  BSYNC B1 ;  /* 0x0000000000017941 */ /* 0x000fea0003800000 */
.L_x_51:
[----:B------:R-:W-:Y:S01]  /*2ae0*/  ISETP.LT.OR P4, PT, R19, 0x9, !P0 ;  /* 0x000000091300780c */ /* 0x000fe20004781670 */
[----:B------:R-:W-:Y:S01]  /*2af0*/  @!P2 IMAD R29, R29, R90, R3 ;  /* 0x0000005a1d1da224 */ /* 0x000fe200078e0203 */
[----:B------:R-:W-:Y:S01]  /*2b00*/  BSSY B1, `(.L_x_53) ;  /* 0x0000009000017945 */ /* 0x000fe20003800000 */
[C---:B------:R-:W-:Y:S02]  /*2b10*/  ISETP.LT.OR P3, PT, R19.reuse, 0xa, !P0 ;  /* 0x0000000a1300780c */ /* 0x040fe40004761670 */
[C---:B------:R-:W-:Y:S01]  /*2b20*/  ISETP.LT.OR P5, PT, R19.reuse, 0x11, !P1 ;  /* 0x000000111300780c */ /* 0x040fe20004fa1670 */
[----:B------:R0:W-:Y:S01]  /*2b30*/  @!P2 STG.E.U8 desc[UR36][R4.64+0x9], R29 ;  /* 0x0000091d0400a986 */ /* 0x0001e2000c101124 */
[----:B------:R-:W-:-:S06]  /*2b40*/  ISETP.LT.OR P2, PT, R19, 0x12, !P1 ;  /* 0x000000121300780c */ /* 0x000fcc0004f41670 */
[----:B------:R-:W-:Y:S07]  /*2b50*/  @P4 BRA `(.L_x_54) ;  /* 0x00000000000c4947 */ /* 0x000fee0003800000 */
[----:B------:R-:W5:Y:S02]  /*2b60*/  LDG.E.U8 R101, desc[UR36][R10.64+0x8] ;  /* 0x000008240a657981 */ /* 0x000f64000c1e1100 */
[----:B-----5:R-:W-:-:S05]  /*2b70*/  PRMT R0, R101, 0x8880, RZ ;  /* 0x0000888065007816 */ /* 0x020fca00000000ff */
[----:B------:R-:W-:-:S07]  /*2b80*/  IMAD R3, R0, R91, RZ ;  /* 0x0000005b00037224 */ /* 0x000fce00078e02ff */
.L_x_54:
[----:B------:R-:W-:Y:S05]  /*2b90*/  BSYNC B1 ;  /* 0x0000000000017941 */ /* 0x000fea0003800000 */
.L_x_53:
[----:B---3--:R-:W-:Y:S01]  /*2ba0*/  @!P4 IMAD R13, R30, R90, R3 ;  /* 0x0000005a1e0dc224 */ /* 0x008fe200078e0203 */
[----:B------:R-:W-:Y:S04]  /*2bb0*/  BSSY B1, `(.L_x_55) ;  /* 0x0000006000017945 */ /* 0x000fe80003800000 */
[----:B------:R3:W-:Y:S01]  /*2bc0*/  @!P4 STG.E.U8 desc[UR36][R6.64+0x8], R13 ;  /* 0x0000080d0600c986 */ /* 0x0007e2000c101124 */
[----:B------:R-:W-:Y:S05]  /*2bd0*/  @P3 BRA `(.L_x_56) ;  /* 0x00000000000c3947 */ /* 0x000fea0003800000 */
[----:B------:R-:W5:Y:S02]  /*2be0*/  LDG.E.U8 R101, desc[UR36][R10.64+0x9] ;  /* 0x000009240a657981 */ /* 0x000f64000c1e1100 */
[----:B-----5:R-:W-:-:S05]  /*2bf0*/  PRMT R0, R101, 0x8880, RZ ;  /* 0x0000888065007816 */ /* 0x020fca00000000ff */
[----:B------:R-:W-:-:S07]  /*2c00*/  IMAD R3, R0, R91, RZ ;  /* 0x0000005b00037224 */ /* 0x000fce00078e02ff */
.L_x_56:
[----:B------:R-:W-:Y:S05]  /*2c10*/  BSYNC B1 ;  /* 0x0000000000017941 */ /* 0x000fea0003800000 */
.L_x_55:
[----:B------:R-:W-:Y:S01]  /*2c20*/  @!P3 IMAD R31, R31, R90, R3 ;  /* 0x0000005a1f1fb224 */ /* 0x000fe200078e0203 */
[----:B------:R-:W-:Y:S04]  /*2c30*/  BSSY B1, `(.L_x_57) ;  /* 0x0000006000017945 */ /* 0x000fe80003800000 */
[----:B------:R0:W-:Y:S01]  /*2c40*/  @!P3 STG.E.U8 desc[UR36][R6.64+0x9], R31 ;  /* 0x0000091f0600b986 */ /* 0x0001e2000c101124 */
[----:B------:R-:W-:Y:S05]  /*2c50*/  @P5 BRA `(.L_x_58) ;  /* 0x00000000000c5947 */ /* 0x000fea0003800000 */
[----:B------:R-:W5:Y:S02]  /*2c60*/  LDG.E.U8 R101, desc[UR36][R8.64+0x10] ;  /* 0x0000102408657981 */ /* 0x000f64000c1e1100 */
[----:B-----5:R-:W-:-:S05]  /*2c70*/  PRMT R0, R101, 0x8880, RZ ;  /* 0x0000888065007816 */ /* 0x020fca00000000ff */
[----:B------:R-:W-:-:S07]  /*2c80*/  IMAD R3, R0, R91, RZ ;  /* 0x0000005b00037224 */ /* 0x000fce00078e02ff */
.L_x_58:
[----:B------:R-:W-:Y:S05]  /*2c90*/  BSYNC B1 ;  /* 0x0000000000017941 */ /* 0x000fea0003800000 */
.L_x_57:
[----:B---3--:R-:W-:Y:S01]  /*2ca0*/  @!P5 IMAD R13, R32, R90, R3 ;  /* 0x0000005a200dd224 */ /* 0x008fe200078e0203 */
[----:B------:R-:W-:Y:S04]  /*2cb0*/  BSSY B1, `(.L_x_59) ;  /* 0x0000006000017945 */ /* 0x000fe80003800000 */
[----:B------:R3:W-:Y:S01]  /*2cc0*/  @!P5 STG.E.U8 desc[UR36][R4.64+0x10], R13 ;  /* 0x0000100d0400d986 */ /* 0x0007e2000c101124 */
[----:B------:R-:W-:Y:S05]  /*2cd0*/  @P2 BRA `(.L_x_60) ;  /* 0x00000000000c2947 */ /* 0x000fea0003800000 */
[----:B------:R-:W5:Y:S02]  /*2ce0*/  LDG.E.U8 R101, desc[UR36][R8.64+0x11] ;  /* 0x0000112408657981 */ /* 0x000f64000c1e1100 */
[----:B-----5:R-:W-:-:S05]  /*2cf0*/  PRMT R0, R101, 0x8880, RZ ;  /* 0x0000888065007816 */ /* 0x020fca00000000ff */
[----:B------:R-:W-:-:S07]  /*2d00*/  IMAD R3, R0, R91, RZ ;  /* 0x0000005b00037224 */ /* 0x000fce00078e02ff */
.L_x_60:
[----:B------:R-:W-:Y:S05]  /*2d10*/  BSYNC B1 ;  /* 0x0000000000017941 */ /* 0x000fea0003800000 */
.L_x_59:
        /* <DEDUP_REMOVED lines=11> */
.L_x_62:
[----:B------:R-:W-:Y:S05]  /*2dd0*/  BSYNC B1 ;  /* 0x0000000000017941 */ /* 0x000fea0003800000 */
.L_x_61:
[----:B---3--:R-:W-:Y:S01]  /*2de0*/  @!P4 IMAD R13, R34, R90, R3 ;  /* 0x0000005a220dc224 */ /* 0x008fe200078e0203 */
[----:B------:R-:W-:Y:S04]  /*2df0*/  BSSY B1, `(.L_x_63) ;  /* 0x0000006000017945 */ /* 0x000fe80003800000 */
[----:B------:R3:W-:Y:S01]  /*2e00*/  @!P4 STG.E.U8 desc[UR36][R6.64+0x10], R13 ;  /* 0x0000100d0600c986 */ /* 0x0007e2000c101124 */
[----:B------:R-:W-:Y:S05]  /*2e10*/  @P3 BRA `(.L_x_64) ;  /* 0x00000000000c3947 */ /* 0x000fea0003800000 */
[----:B------:R-:W5:Y:S02]  /*2e20*/  LDG.E.U8 R101, desc[UR36][R10.64+0x11] ;  /* 0x000011240a657981 */ /* 0x000f64000c1e1100 */
[----:B-----5:R-:W-:-:S05]  /*2e30*/  PRMT R0, R101, 0x8880, RZ ;  /* 0x0000888065007816 */ /* 0x020fca00000000ff */
[----:B------:R-:W-:-:S07]  /*2e40*/  IMAD R3, R0, R91, RZ ;  /* 0x0000005b00037224 */ /* 0x000fce00078e02ff */
.L_x_64:
[----:B------:R-:W-:Y:S05]  /*2e50*/  BSYNC B1 ;  /* 0x0000000000017941 */ /* 0x000fea0003800000 */
.L_x_63:
[----:B------:R-:W-:Y:S01]  /*2e60*/  @!P3 IMAD R35, R35, R90, R3 ;  /* 0x0000005a2323b224 */ /* 0x000fe200078e0203 */
[----:B------:R-:W-:Y:S04]  /*2e70*/  BSSY B1, `(.L_x_65) ;  /* 0x0000006000017945 */ /* 0x000fe80003800000 */
[----:B------:R0:W-:Y:S01]  /*2e80*/  @!P3 STG.E.U8 desc[UR36][R6.64+0x11], R35 ;  /* 0x000011230600b986 */ /* 0x0001e2000c101124 */
[----:B------:R-:W-:Y:S05]  /*2e90*/  @P5 BRA `(.L_x_66) ;  /* 0x00000000000c5947 */ /* 0x000fea0003800000 */
[----:B------:R-:W5:Y:S02]  /*2ea0*/  LDG.E.U8 R101, desc[UR36][R8.64+0x18] ;  /* 0x0000182408657981 */ /* 0x000f64000c1e1100 */
[----:B-----5:R-:W-:-:S05]  /*2eb0*/  PRMT R0, R101, 0x8880, RZ ;  /* 0x0000888065007816 */ /* 0x020fca00000000ff */
[----:B------:R-:W-:-:S07]  /*2ec0*/  IMAD R3, R0, R91, RZ ;  /* 0x0000005b00037224 */ /* 0x000fce00078e02ff */
.L_x_66:
[----:B------:R-:W-:Y:S05]  /*2ed0*/  BSYNC B1 ;  /* 0x0000000000017941 */ /* 0x000fea0003800000 */
.L_x_65:
[----:B---3--:R-:W-:Y:S01]  /*2ee0*/  @!P5 IMAD R13, R36, R90, R3 ;  /* 0x0000005a240dd224 */ /* 0x008fe200078e0203 */
[----:B------:R-:W-:Y:S04]  /*2ef0*/  BSSY B1, `(.L_x_67) ;  /* 0x0000006000017945 */ /* 0x000fe80003800000 */
[----:B------:R3:W-:Y:S01]  /*2f00*/  @!P5 STG.E.U8 desc[UR36][R4.64+0x18], R13 ;  /* 0x0000180d0400d986 */ /* 0x0007e2000c101124 */
[----:B------:R-:W-:Y:S05]  /*2f10*/  @P2 BRA `(.L_x_68) ;  /* 0x00000000000c2947 */ /* 0x000fea0003800000 */
[----:B------:R-:W5:Y:S02]  /*2f20*/  LDG.E.U8 R101, desc[UR36][R8.64+0x19] ;  /* 0x0000192408657981 */ /* 0x000f64000c1e1100 */
[----:B-----5:R-:W-:-:S05]  /*2f30*/  PRMT R0, R101, 0x8880, RZ ;  /* 0x0000888065007816 */ /* 0x020fca00000000ff */
[----:B------:R-:W-:-:S07]  /*2f40*/  IMAD R3, R0, R91, RZ ;  /* 0x0000005b00037224 */ /* 0x000fce00078e02ff */
.L_x_68:
[----:B------:R-:W-:Y:S05]  /*2f50*/  BSYNC B1 ;  /* 0x0000000000017941 */ /* 0x000fea0003800000 */
.L_x_67:
        /* <DEDUP_REMOVED lines=11> */
.L_x_70:
[----:B------:R-:W-:Y:S05]  /*3010*/  BSYNC B1 ;  /* 0x0000000000017941 */ /* 0x000fea0003800000 */
.L_x_69:
[----:B---3--:R-:W-:Y:S01]  /*3020*/  @!P4 IMAD R13, R38, R90, R3 ;  /* 0x0000005a260dc224 */ /* 0x008fe200078e0203 */
[----:B------:R-:W-:Y:S04]  /*3030*/  BSSY B1, `(.L_x_71) ;  /* 0x0000006000017945 */ /* 0x000fe80003800000 */
[----:B------:R3:W-:Y:S01]  /*3040*/  @!P4 STG.E.U8 desc[UR36][R6.64+0x18], R13 ;  /* 0x0000180d0600c986 */ /* 0x0007e2000c101124 */
[----:B------:R-:W-:Y:S05]  /*3050*/  @P3 BRA `(.L_x_72) ;  /* 0x00000000000c3947 */ /* 0x000fea0003800000 */
[----:B------:R-:W5:Y:S02]  /*3060*/  LDG.E.U8 R101, desc[UR36][R10.64+0x19] ;  /* 0x000019240a657981 */ /* 0x000f64000c1e1100 */
[----:B-----5:R-:W-:-:S05]  /*3070*/  PRMT R0, R101, 0x8880, RZ ;  /* 0x0000888065007816 */ /* 0x020fca00000000ff */
[----:B------:R-:W-:-:S07]  /*3080*/  IMAD R3, R0, R91, RZ ;  /* 0x0000005b00037224 */ /* 0x000fce00078e02ff */
.L_x_72:
[----:B------:R-:W-:Y:S05]  /*3090*/  BSYNC B1 ;  /* 0x0000000000017941 */ /* 0x000fea0003800000 */
.L_x_71:
[----:B------:R-:W-:Y:S01]  /*30a0*/  @!P3 IMAD R39, R39, R90, R3 ;  /* 0x0000005a2727b224 */ /* 0x000fe200078e0203 */
[----:B------:R-:W-:Y:S04]  /*30b0*/  BSSY B1, `(.L_x_73) ;  /* 0x0000006000017945 */ /* 0x000fe80003800000 */
[----:B------:R0:W-:Y:S01]  /*30c0*/  @!P3 STG.E.U8 desc[UR36][R6.64+0x19], R39 ;  /* 0x000019270600b986 */ /* 0x0001e2000c101124 */
[----:B------:R-:W-:Y:S05]  /*30d0*/  @P5 BRA `(.L_x_74) ;  /* 0x00000000000c5947 */ /* 0x000fea0003800000 */
[----:B------:R-:W5:Y:S02]  /*30e0*/  LDG.E.U8 R101, desc[UR36][R8.64+0x20] ;  /* 0x0000202408657981 */ /* 0x000f64000c1e1100 */
[----:B-----5:R-:W-:-:S05]  /*30f0*/  PRMT R0, R101, 0x8880, RZ ;  /* 0x0000888065007816 */ /* 0x020fca00000000ff */
[----:B------:R-:W-:-:S07]  /*3100*/  IMAD R3, R0, R91, RZ ;  /* 0x0000005b00037224 */ /* 0x000fce00078e02ff */
.L_x_74:
[----:B------:R-:W-:Y:S05]  /*3110*/  BSYNC B1 ;  /* 0x0000000000017941 */ /* 0x000fea0003800000 */
.L_x_73:
[----:B---3--:R-:W-:Y:S01]  /*3120*/  @!P5 IMAD R13, R40, R90, R3 ;  /* 0x0000005a280dd224 */ /* 0x008fe200078e0203 */
[----:B------:R-:W-:Y:S04]  /*3130*/  BSSY B1, `(.L_x_75) ;  /* 0x0000006000017945 */ /* 0x000fe80003800000 */
[----:B------:R3:W-:Y:S01]  /*3140*/  @!P5 STG.E.U8 desc[UR36][R4.64+0x20], R13 ;  /* 0x0000200d0400d986 */ /* 0x0007e2000c101124 */
[----:B------:R-:W-:Y:S05]  /*3150*/  @P2 BRA `(.L_x_76) ;  /* 0x00000000000c2947 */ /* 0x000fea0003800000 */
[----:B------:R-:W5:Y:S02]  /*3160*/  LDG.E.U8 R101, desc[UR36][R8.64+0x21] ;  /* 0x0000212408657981 */ /* 0x000f64000c1e1100 */
[----:B-----5:R-:W-:-:S05]  /*3170*/  PRMT R0, R101, 0x8880, RZ ;  /* 0x0000888065007816 */ /* 0x020fca00000000ff */
[----:B------:R-:W-:-:S07]  /*3180*/  IMAD R3, R0, R91, RZ ;  /* 0x0000005b00037224 */ /* 0x000fce00078e02ff */
.L_x_76:
[----:B------:R-:W-:Y:S05]  /*3190*/  BSYNC B1 ;  /* 0x0000000000017941 */ /* 0x000fea0003800000 */
.L_x_75:
        /* <DEDUP_REMOVED lines=11> */
.L_x_78:
[----:B------:R-:W-:Y:S05]  /*3250*/  BSYNC B1 ;  /* 0x0000000000017941 */ /* 0x000fea0003800000 */
.L_x_77:
[----:B---3--:R-:W-:Y:S01]  /*3260*/  @!P4 IMAD R13, R42, R90, R3 ;  /* 0x0000005a2a0dc224 */ /* 0x008fe200078e0203 */
[----:B------:R-:W-:Y:S04]  /*3270*/  BSSY B1, `(.L_x_79) ;  /* 0x0000006000017945 */ /* 0x000fe80003800000 */
[----:B------:R3:W-:Y:S01]  /*3280*/  @!P4 STG.E.U8 desc[UR36][R6.64+0x20], R13 ;  /* 0x0000200d0600c986 */ /* 0x0007e2000c101124 */
[----:B------:R-:W-:Y:S05]  /*3290*/  @P3 BRA `(.L_x_80) ;  /* 0x00000000000c3947 */ /* 0x000fea0003800000 */
[----:B------:R-:W5:Y:S02]  /*32a0*/  LDG.E.U8 R101, desc[UR36][R10.64+0x21] ;  /* 0x000021240a657981 */ /* 0x000f64000c1e1100 */
[----:B-----5:R-:W-:-:S05]  /*32b0*/  PRMT R0, R101, 0x8880, RZ ;  /* 0x0000888065007816 */ /* 0x020fca00000000ff */
[----:B------:R-:W-:-:S07]  /*32c0*/  IMAD R3, R0, R91, RZ ;  /* 0x0000005b00037224 */ /* 0x000fce00078e02ff */
.L_x_80:
[----:B------:R-:W-:Y:S05]  /*32d0*/  BSYNC B1 ;  /* 0x0000000000017941 */ /* 0x000fea0003800000 */
.L_x_79:
[----:B------:R-:W-:Y:S01]  /*32e0*/  @!P3 IMAD R43, R43, R90, R3 ;  /* 0x0000005a2b2bb224 */ /* 0x000fe200078e0203 */
[----:B------:R-:W-:Y:S04]  /*32f0*/  BSSY B1, `(.L_x_81) ;  /* 0x0000006000017945 */ /* 0x000fe80003800000 */
[----:B------:R0:W-:Y:S01]  /*3300*/  @!P3 STG.E.U8 desc[UR36][R6.64+0x21], R43 ;  /* 0x0000212b0600b986 */ /* 0x0001e2000c101124 */
[----:B------:R-:W-:Y:S05]  /*3310*/  @P5 BRA `(.L_x_82) ;  /* 0x00000000000c5947 */ /* 0x000fea0003800000 */
[----:B------:R-:W5:Y:S02]  /*3320*/  LDG.E.U8 R101, desc[UR36][R8.64+0x28] ;  /* 0x0000282408657981 */ /* 0x000f64000c1e1100 */
[----:B-----5:R-:W-:-:S05]  /*3330*/  PRMT R0, R101, 0x8880, RZ ;  /* 0x0000888065007816 */ /* 0x020fca00000000ff */
[----:B------:R-:W-:-:S07]  /*3340*/  IMAD R3, R0, R91, RZ ;  /* 0x0000005b00037224 */ /* 0x000fce00078e02ff */
.L_x_82:
[----:B------:R-:W-:Y:S05]  /*3350*/  BSYNC B1 ;  /* 0x0000000000017941 */ /* 0x000fea0003800000 */
.L_x_81:
[----:B---3--:R-:W-:Y:S01]  /*3360*/  @!P5 IMAD R13, R44, R90, R3 ;  /* 0x0000005a2c0dd224 */ /* 0x008fe200078e0203 */
[----:B------:R-:W-:Y:S04]  /*3370*/  BSSY B1, `(.L_x_83) ;  /* 0x0000006000017945 */ /* 0x000fe80003800000 */
[----:B------:R3:W-:Y:S01]  /*3380*/  @!P5 STG.E.U8 desc[UR36][R4.64+0x28], R13 ;  /* 0x0000280d0400d986 */ /* 0x0007e2000c101124 */
[----:B------:R-:W-:Y:S05]  /*3390*/  @P2 BRA `(.L_x_84) ;  /* 0x00000000000c2947 */ /* 0x000fea0003800000 */
[----:B------:R-:W5:Y:S02]  /*33a0*/  LDG.E.U8 R101, desc[UR36][R8.64+0x29] ;  /* 0x0000292408657981 */ /* 0x000f64000c1e1100 */
[----:B-----5:R-:W-:-:S05]  /*33b0*/  PRMT R0, R101, 0x8880, RZ ;  /* 0x0000888065007816 */ /* 0x020fca00000000ff */
[----:B------:R-:W-:-:S07]  /*33c0*/  IMAD R3, R0, R91, RZ ;  /* 0x0000005b00037224 */ /* 0x000fce00078e02ff */
.L_x_84:
[----:B------:R-:W-:Y:S05]  /*33d0*/  BSYNC B1 ;  /* 0x0000000000017941 */ /* 0x000fea0003800000 */
.L_x_83:
        /* <DEDUP_REMOVED lines=11> */
.L_x_86:
[----:B------:R-:W-:Y:S05]  /*3490*/  BSYNC B1 ;  /* 0x0000000000017941 */ /* 0x000fea0003800000 */
.L_x_85:
[----:B---3--:R-:W-:Y:S01]  /*34a0*/  @!P4 IMAD R13, R46, R90, R3 ;  /* 0x0000005a2e0dc224 */ /* 0x008fe200078e0203 */
[----:B------:R-:W-:Y:S04]  /*34b0*/  BSSY B1, `(.L_x_87) ;  /* 0x0000006000017945 */ /* 0x000fe80003800000 */
[----:B------:R3:W-:Y:S01]  /*34c0*/  @!P4 STG.E.U8 desc[UR36][R6.64+0x28], R13 ;  /* 0x0000280d0600c986 */ /* 0x0007e2000c101124 */
[----:B------:R-:W-:Y:S05]  /*34d0*/  @P3 BRA `(.L_x_88) ;  /* 0x00000000000c3947 */ /* 0x000fea0003800000 */
[----:B------:R-:W5:Y:S02]  /*34e0*/  LDG.E.U8 R101, desc[UR36][R10.64+0x29] ;  /* 0x000029240a657981 */ /* 0x000f64000c1e1100 */
[----:B-----5:R-:W-:-:S05]  /*34f0*/  PRMT R0, R101, 0x8880, RZ ;  /* 0x0000888065007816 */ /* 0x020fca00000000ff */
[----:B------:R-:W-:-:S07]  /*3500*/  IMAD R3, R0, R91, RZ ;  /* 0x0000005b00037224 */ /* 0x000fce00078e02ff */
.L_x_88:
[----:B------:R-:W-:Y:S05]  /*3510*/  BSYNC B1 ;  /* 0x0000000000017941 */ /* 0x000fea0003800000 */
.L_x_87:
[----:B------:R-:W-:Y:S01]  /*3520*/  @!P3 IMAD R47, R47, R90, R3 ;  /* 0x0000005a2f2fb224 */ /* 0x000fe200078e0203 */
[----:B------:R-:W-:Y:S04]  /*3530*/  BSSY B1, `(.L_x_89) ;  /* 0x0000006000017945 */ /* 0x000fe80003800000 */
[----:B------:R0:W-:Y:S01]  /*3540*/  @!P3 STG.E.U8 desc[UR36][R6.64+0x29], R47 ;  /* 0x0000292f0600b986 */ /* 0x0001e2000c101124 */
[----:B------:R-:W-:Y:S05]  /*3550*/  @P5 BRA `(.L_x_90) ;  /* 0x00000000000c5947 */ /* 0x000fea0003800000 */
[----:B------:R-:W5:Y:S02]  /*3560*/  LDG.E.U8 R101, desc[UR36][R8.64+0x30] ;  /* 0x0000302408657981 */ /* 0x000f64000c1e1100 */
[----:B-----5:R-:W-:-:S05]  /*3570*/  PRMT R0, R101, 0x8880, RZ ;  /* 0x0000888065007816 */ /* 0x020fca00000000ff */
[----:B------:R-:W-:-:S07]  /*3580*/  IMAD R3, R0, R91, RZ ;  /* 0x0000005b00037224 */ /* 0x000fce00078e02ff */
.L_x_90:
[----:B------:R-:W-:Y:S05]  /*3590*/  BSYNC B1 ;  /* 0x0000000000017941 */ /* 0x000fea0003800000 */
.L_x_89:
[----:B---3--:R-:W-:Y:S01]  /*35a0*/  @!P5 IMAD R13, R48, R90, R3 ;  /* 0x0000005a300dd224 */ /* 0x008fe200078e0203 */
[----:B------:R-:W-:Y:S04]  /*35b0*/  BSSY B1, `(.L_x_91) ;  /* 0x0000006000017945 */ /* 0x000fe80003800000 */
[----:B------:R3:W-:Y:S01]  /*35c0*/  @!P5 STG.E.U8 desc[UR36][R4.64+0x30], R13 ;  /* 0x0000300d0400d986 */ /* 0x0007e2000c101124 */
[----:B------:R-:W-:Y:S05]  /*35d0*/  @P2 BRA `(.L_x_92) ;  /* 0x00000000000c2947 */ /* 0x000fea0003800000 */
[----:B------:R-:W5:Y:S02]  /*35e0*/  LDG.E.U8 R101, desc[UR36][R8.64+0x31] ;  /* 0x0000312408657981 */ /* 0x000f64000c1e1100 */
[----:B-----5:R-:W-:-:S05]  /*35f0*/  PRMT R0, R101, 0x8880, RZ ;  /* 0x0000888065007816 */ /* 0x020fca00000000ff */
[----:B------:R-:W-:-:S07]  /*3600*/  IMAD R3, R0, R91, RZ ;  /* 0x0000005b00037224 */ /* 0x000fce00078e02ff */
.L_x_92:
[----:B------:R-:W-:Y:S05]  /*3610*/  BSYNC B1 ;  /* 0x0000000000017941 */ /* 0x000fea0003800000 */
.L_x_91:
        /* <DEDUP_REMOVED lines=11> */
.L_x_94:
[----:B------:R-:W-:Y:S05]  /*36d0*/  BSYNC B1 ;  /* 0x0000000000017941 */ /* 0x000fea0003800000 */
.L_x_93:
[----:B---3--:R-:W-:Y:S01]  /*36e0*/  @!P4 IMAD R13, R50, R90, R3 ;  /* 0x0000005a320dc224 */ /* 0x008fe200078e0203 */
[----:B------:R-:W-:Y:S04]  /*36f0*/  BSSY B1, `(.L_x_95) ;  /* 0x0000006000017945 */ /* 0x000fe80003800000 */
[----:B------:R3:W-:Y:S01]  /*3700*/  @!P4 STG.E.U8 desc[UR36][R6.64+0x30], R13 ;  /* 0x0000300d0600c986 */ /* 0x0007e2000c101124 */
[----:B------:R-:W-:Y:S05]  /*3710*/  @P3 BRA `(.L_x_96) ;  /* 0x00000000000c3947 */ /* 0x000fea0003800000 */
[----:B------:R-:W5:Y:S02]  /*3720*/  LDG.E.U8 R101, desc[UR36][R10.64+0x31] ;  /* 0x000031240a657981 */ /* 0x000f64000c1e1100 */
[----:B-----5:R-:W-:-:S05]  /*3730*/  PRMT R0, R101, 0x8880, RZ ;  /* 0x0000888065007816 */ /* 0x020fca00000000ff */
[----:B------:R-:W-:-:S07]  /*3740*/  IMAD R3, R0, R91, RZ ;  /* 0x0000005b00037224 */ /* 0x000fce00078e02ff */
.L_x_96:
[----:B------:R-:W-:Y:S05]  /*3750*/  BSYNC B1 ;  /* 0x0000000000017941 */ /* 0x000fea0003800000 */
.L_x_95:
[----:B------:R-:W-:Y:S01]  /*3760*/  @!P3 IMAD R51, R51, R90, R3 ;  /* 0x0000005a3333b224 */ /* 0x000fe200078e0203 */
[----:B------:R-:W-:Y:S04]  /*3770*/  BSSY B1, `(.L_x_97) ;  /* 0x0000006000017945 */ /* 0x000fe80003800000 */
[----:B------:R0:W-:Y:S01]  /*3780*/  @!P3 STG.E.U8 desc[UR36][R6.64+0x31], R51 ;  /* 0x000031330600b986 */ /* 0x0001e2000c101124 */
[----:B------:R-:W-:Y:S05]  /*3790*/  @P5 BRA `(.L_x_98) ;  /* 0x00000000000c5947 */ /* 0x000fea0003800000 */
[----:B------:R-:W5:Y:S02]  /*37a0*/  LDG.E.U8 R101, desc[UR36][R8.64+0x38] ;  /* 0x0000382408657981 */ /* 0x000f64000c1e1100 */
[----:B-----5:R-:W-:-:S05]  /*37b0*/  PRMT R0, R101, 0x8880, RZ ;  /* 0x0000888065007816 */ /* 0x020fca00000000ff */
[----:B------:R-:W-:-:S07]  /*37c0*/  IMAD R3, R0, R91, RZ ;  /* 0x0000005b00037224 */ /* 0x000fce00078e02ff */
.L_x_98:
[----:B------:R-:W-:Y:S05]  /*37d0*/  BSYNC B1 ;  /* 0x0000000000017941 */ /* 0x000fea0003800000 */
.L_x_97:
[----:B---3--:R-:W-:Y:S01]  /*37e0*/  @!P5 IMAD R13, R52, R90, R3 ;  /* 0x0000005a340dd224 */ /* 0x008fe200078e0203 */
[----:B------:R-:W-:Y:S04]  /*37f0*/  BSSY B1, `(.L_x_99) ;  /* 0x0000006000017945 */ /* 0x000fe80003800000 */
[----:B------:R3:W-:Y:S01]  /*3800*/  @!P5 STG.E.U8 desc[UR36][R4.64+0x38], R13 ;  /* 0x0000380d0400d986 */ /* 0x0007e2000c101124 */
[----:B------:R-:W-:Y:S05]  /*3810*/  @P2 BRA `(.L_x_100) ;  /* 0x00000000000c2947 */ /* 0x000fea0003800000 */
[----:B------:R-:W5:Y:S02]  /*3820*/  LDG.E.U8 R101, desc[UR36][R8.64+0x39] ;  /* 0x0000392408657981 */ /* 0x000f64000c1e1100 */
[----:B-----5:R-:W-:-:S05]  /*3830*/  PRMT R0, R101, 0x8880, RZ ;  /* 0x0000888065007816 */ /* 0x020fca00000000ff */
[----:B------:R-:W-:-:S07]  /*3840*/  IMAD R3, R0, R91, RZ ;  /* 0x0000005b00037224 */ /* 0x000fce00078e02ff */
.L_x_100:
[----:B------:R-:W-:Y:S05]  /*3850*/  BSYNC B1 ;  /* 0x0000000000017941 */ /* 0x000fea0003800000 */
.L_x_99:
        /* <DEDUP_REMOVED lines=11> */
.L_x_102:
[----:B------:R-:W-:Y:S05]  /*3910*/  BSYNC B1 ;  /* 0x0000000000017941 */ /* 0x000fea0003800000 */
.L_x_101:
[----:B---3--:R-:W-:Y:S01]  /*3920*/  @!P4 IMAD R13, R54, R90, R3 ;  /* 0x0000005a360dc224 */ /* 0x008fe200078e0203 */
[----:B------:R-:W-:Y:S04]  /*3930*/  BSSY B1, `(.L_x_103) ;  /* 0x0000006000017945 */ /* 0x000fe80003800000 */
[----:B------:R3:W-:Y:S01]  /*3940*/  @!P4 STG.E.U8 desc[UR36][R6.64+0x38], R13 ;  /* 0x0000380d0600c986 */ /* 0x0007e2000c101124 */
[----:B------:R-:W-:Y:S05]  /*3950*/  @P3 BRA `(.L_x_104) ;  /* 0x00000000000c3947 */ /* 0x000fea0003800000 */
[----:B------:R-:W5:Y:S02]  /*3960*/  LDG.E.U8 R101, desc[UR36][R10.64+0x39] ;  /* 0x000039240a657981 */ /* 0x000f64000c1e1100 */
[----:B-----5:R-:W-:-:S05]  /*3970*/  PRMT R0, R101, 0x8880, RZ ;  /* 0x0000888065007816 */ /* 0x020fca00000000ff */
[----:B------:R-:W-:-:S07]  /*3980*/  IMAD R3, R0, R91, RZ ;  /* 0x0000005b00037224 */ /* 0x000fce00078e02ff */
.L_x_104:
[----:B------:R-:W-:Y:S05]  /*3990*/  BSYNC B1 ;  /* 0x0000000000017941 */ /* 0x000fea0003800000 */
.L_x_103:
[----:B------:R-:W-:Y:S01]  /*39a0*/  @!P3 IMAD R55, R55, R90, R3 ;  /* 0x0000005a3737b224 */ /* 0x000fe200078e0203 */
[----:B------:R-:W-:Y:S04]  /*39b0*/  BSSY B1, `(.L_x_105) ;  /* 0x0000006000017945 */ /* 0x000fe80003800000 */
[----:B------:R0:W-:Y:S01]  /*39c0*/  @!P3 STG.E.U8 desc[UR36][R6.64+0x39], R55 ;  /* 0x000039370600b986 */ /* 0x0001e2000c101124 */
[----:B------:R-:W-:Y:S05]  /*39d0*/  @P5 BRA `(.L_x_106) ;  /* 0x00000000000c5947 */ /* 0x000fea0003800000 */
[----:B------:R-:W5:Y:S02]  /*39e0*/  LDG.E.U8 R101, desc[UR36][R8.64+0x40] ;  /* 0x0000402408657981 */ /* 0x000f64000c1e1100 */
[----:B-----5:R-:W-:-:S05]  /*39f0*/  PRMT R0, R101, 0x8880, RZ ;  /* 0x0000888065007816 */ /* 0x020fca00000000ff */
[----:B------:R-:W-:-:S07]  /*3a00*/  IMAD R3, R0, R91, RZ ;  /* 0x0000005b00037224 */ /* 0x000fce00078e02ff */
.L_x_106:
[----:B------:R-:W-:Y:S05]  /*3a10*/  BSYNC B1 ;  /* 0x0000000000017941 */ /* 0x000fea0003800000 */
.L_x_105:
[----:B---3--:R-:W-:Y:S01]  /*3a20*/  @!P5 IMAD R13, R56, R90, R3 ;  /* 0x0000005a380dd224 */ /* 0x008fe200078e0203 */
[----:B------:R-:W-:Y:S04]  /*3a30*/  BSSY B1, `(.L_x_107) ;  /* 0x0000006000017945 */ /* 0x000fe80003800000 */
[----:B------:R3:W-:Y:S01]  /*3a40*/  @!P5 STG.E.U8 desc[UR36][R4.64+0x40], R13 ;  /* 0x0000400d0400d986 */ /* 0x0007e2000c101124 */
[----:B------:R-:W-:Y:S05]  /*3a50*/  @P2 BRA `(.L_x_108) ;  /* 0x00000000000c2947 */ /* 0x000fea0003800000 */
[----:B------:R-:W5:Y:S02]  /*3a60*/  LDG.E.U8 R101, desc[UR36][R8.64+0x41] ;  /* 0x0000412408657981 */ /* 0x000f64000c1e1100 */
[----:B-----5:R-:W-:-:S05]  /*3a70*/  PRMT R0, R101, 0x8880, RZ ;  /* 0x0000888065007816 */ /* 0x020fca00000000ff */
[----:B------:R-:W-:-:S07]  /*3a80*/  IMAD R3, R0, R91, RZ ;  /* 0x0000005b00037224 */ /* 0x000fce00078e02ff */
.L_x_108:
[----:B------:R-:W-:Y:S05]  /*3a90*/  BSYNC B1 ;  /* 0x0000000000017941 */ /* 0x000fea0003800000 */
.L_x_107:
        /* <DEDUP_REMOVED lines=11> */
.L_x_110:
[----:B------:R-:W-:Y:S05]  /*3b50*/  BSYNC B1 ;  /* 0x0000000000017941 */ /* 0x000fea0003800000 */
.L_x_109:
[----:B---3--:R-:W-:Y:S01]  /*3b60*/  @!P4 IMAD R13, R58, R90, R3 ;  /* 0x0000005a3a0dc224 */ /* 0x008fe200078e0203 */
[----:B------:R-:W-:Y:S04]  /*3b70*/  BSSY B1, `(.L_x_111) ;  /* 0x0000006000017945 */ /* 0x000fe80003800000 */
[----:B------:R3:W-:Y:S01]  /*3b80*/  @!P4 STG.E.U8 desc[UR36][R6.64+0x40], R13 ;  /* 0x0000400d0600c986 */ /* 0x0007e2000c101124 */
[----:B------:R-:W-:Y:S05]  /*3b90*/  @P3 BRA `(.L_x_112) ;  /* 0x00000000000c3947 */ /* 0x000fea0003800000 */
[----:B------:R-:W5:Y:S02]  /*3ba0*/  LDG.E.U8 R101, desc[UR36][R10.64+0x41] ;  /* 0x000041240a657981 */ /* 0x000f64000c1e1100 */
[----:B-----5:R-:W-:-:S05]  /*3bb0*/  PRMT R0, R101, 0x8880, RZ ;  /* 0x0000888065007816 */ /* 0x020fca00000000ff */
[----:B------:R-:W-:-:S07]  /*3bc0*/  IMAD R3, R0, R91, RZ ;  /* 0x0000005b00037224 */ /* 0x000fce00078e02ff */
.L_x_112:
[----:B------:R-:W-:Y:S05]  /*3bd0*/  BSYNC B1 ;  /* 0x0000000000017941 */ /* 0x000fea0003800000 */
.L_x_111:
[----:B------:R-:W-:Y:S01]  /*3be0*/  @!P3 IMAD R59, R59, R90, R3 ;  /* 0x0000005a3b3bb224 */ /* 0x000fe200078e0203 */
[----:B------:R-:W-:Y:S04]  /*3bf0*/  BSSY B1, `(.L_x_113) ;  /* 0x0000006000017945 */ /* 0x000fe80003800000 */
[----:B------:R0:W-:Y:S01]  /*3c00*/  @!P3 STG.E.U8 desc[UR36][R6.64+0x41], R59 ;  /* 0x0000413b0600b986 */ /* 0x0001e2000c101124 */
[----:B------:R-:W-:Y:S05]  /*3c10*/  @P5 BRA `(.L_x_114) ;  /* 0x00000000000c5947 */ /* 0x000fea0003800000 */
[----:B------:R-:W5:Y:S02]  /*3c20*/  LDG.E.U8 R101, desc[UR36][R8.64+0x48] ;  /* 0x0000482408657981 */ /* 0x000f64000c1e1100 */
[----:B-----5:R-:W-:-:S05]  /*3c30*/  PRMT R0, R101, 0x8880, RZ ;  /* 0x0000888065007816 */ /* 0x020fca00000000ff */
[----:B------:R-:W-:-:S07]  /*3c40*/  IMAD R3, R0, R91, RZ ;  /* 0x0000005b00037224 */ /* 0x000fce00078e02ff */
.L_x_114:
[----:B------:R-:W-:Y:S05]  /*3c50*/  BSYNC B1 ;  /* 0x0000000000017941 */ /* 0x000fea0003800000 */
.L_x_113:
[----:B---3--:R-:W-:Y:S01]  /*3c60*/  @!P5 IMAD R13, R60, R90, R3 ;  /* 0x0000005a3c0dd224 */ /* 0x008fe200078e0203 */
[----:B------:R-:W-:Y:S04]  /*3c70*/  BSSY B1, `(.L_x_115) ;  /* 0x0000006000017945 */ /* 0x000fe80003800000 */
[----:B------:R3:W-:Y:S01]  /*3c80*/  @!P5 STG.E.U8 desc[UR36][R4.64+0x48], R13 ;  /* 0x0000480d0400d986 */ /* 0x0007e2000c101124 */
[----:B------:R-:W-:Y:S05]  /*3c90*/  @P2 BRA `(.L_x_116) ;  /* 0x00000000000c2947 */ /* 0x000fea0003800000 */
[----:B------:R-:W5:Y:S02]  /*3ca0*/  LDG.E.U8 R101, desc[UR36][R8.64+0x49] ;  /* 0x0000492408657981 */ /* 0x000f64000c1e1100 */
[----:B-----5:R-:W-:-:S05]  /*3cb0*/  PRMT R0, R101, 0x8880, RZ ;  /* 0x0000888065007816 */ /* 0x020fca00000000ff */
[----:B------:R-:W-:-:S07]  /*3cc0*/  IMAD R3, R0, R91, RZ ;  /* 0x0000005b00037224 */ /* 0x000fce00078e02ff */
.L_x_116:
[----:B------:R-:W-:Y:S05]  /*3cd0*/  BSYNC B1 ;  /* 0x0000000000017941 */ /* 0x000fea0003800000 */
.L_x_115:
        /* <DEDUP_REMOVED lines=11> */
.L_x_118:
[----:B------:R-:W-:Y:S05]  /*3d90*/  BSYNC B1 ;  /* 0x0000000000017941 */ /* 0x000fea0003800000 */
.L_x_117:
[----:B---3--:R-:W-:Y:S01]  /*3da0*/  @!P4 IMAD R13, R62, R90, R3 ;  /* 0x0000005a3e0dc224 */ /* 0x008fe200078e0203 */
[----:B------:R-:W-:Y:S04]  /*3db0*/  BSSY B1, `(.L_x_119) ;  /* 0x0000006000017945 */ /* 0x000fe80003800000 */
[----:B------:R3:W-:Y:S01]  /*3dc0*/  @!P4 STG.E.U8 desc[UR36][R6.64+0x48], R13 ;  /* 0x0000480d0600c986 */ /* 0x0007e2000c101124 */
[----:B------:R-:W-:Y:S05]  /*3dd0*/  @P3 BRA `(.L_x_120) ;  /* 0x00000000000c3947 */ /* 0x000fea0003800000 */
[----:B------:R-:W5:Y:S02]  /*3de0*/  LDG.E.U8 R101, desc[UR36][R10.64+0x49] ;  /* 0x000049240a657981 */ /* 0x000f64000c1e1100 */
[----:B-----5:R-:W-:-:S05]  /*3df0*/  PRMT R0, R101, 0x8880, RZ ;  /* 0x0000888065007816 */ /* 0x020fca00000000ff */
[----:B------:R-:W-:-:S07]  /*3e00*/  IMAD R3, R0, R91, RZ ;  /* 0x0000005b00037224 */ /* 0x000fce00078e02ff */
.L_x_120:
[----:B------:R-:W-:Y:S05]  /*3e10*/  BSYNC B1 ;  /* 0x0000000000017941 */ /* 0x000fea0003800000 */
.L_x_119:
[----:B------:R-:W-:Y:S01]  /*3e20*/  @!P3 IMAD R63, R63, R90, R3 ;  /* 0x0000005a3f3fb224 */ /* 0x000fe200078e0203 */
[----:B------:R-:W-:Y:S04]  /*3e30*/  BSSY B1, `(.L_x_121) ;  /* 0x0000006000017945 */ /* 0x000fe80003800000 */
[----:B------:R0:W-:Y:S01]  /*3e40*/  @!P3 STG.E.U8 desc[UR36][R6.64+0x49], R63 ;  /* 0x0000493f0600b986 */ /* 0x0001e2000c101124 */
[----:B------:R-:W-:Y:S05]  /*3e50*/  @P5 BRA `(.L_x_122) ;  /* 0x00000000000c5947 */ /* 0x000fea0003800000 */
[----:B------:R-:W5:Y:S02]  /*3e60*/  LDG.E.U8 R101, desc[UR36][R8.64+0x50] ;  /* 0x0000502408657981 */ /* 0x000f64000c1e1100 */
[----:B-----5:R-:W-:-:S05]  /*3e70*/  PRMT R0, R101, 0x8880, RZ ;  /* 0x0000888065007816 */ /* 0x020fca00000000ff */
[----:B------:R-:W-:-:S07]  /*3e80*/  IMAD R3, R0, R91, RZ ;  /* 0x0000005b00037224 */ /* 0x000fce00078e02ff */
.L_x_122:
[----:B------:R-:W-:Y:S05]  /*3e90*/  BSYNC B1 ;  /* 0x0000000000017941 */ /* 0x000fea0003800000 */
.L_x_121:
[----:B---3--:R-:W-:Y:S01]  /*3ea0*/  @!P5 IMAD R13, R64, R90, R3 ;  /* 0x0000005a400dd224 */ /* 0x008fe200078e0203 */
[----:B------:R-:W-:Y:S04]  /*3eb0*/  BSSY B1, `(.L_x_123) ;  /* 0x0000006000017945 */ /* 0x000fe80003800000 */
[----:B------:R3:W-:Y:S01]  /*3ec0*/  @!P5 STG.E.U8 desc[UR36][R4.64+0x50], R13 ;  /* 0x0000500d0400d986 */ /* 0x0007e2000c101124 */
[----:B------:R-:W-:Y:S05]  /*3ed0*/  @P2 BRA `(.L_x_124) ;  /* 0x00000000000c2947 */ /* 0x000fea0003800000 */
[----:B------:R-:W5:Y:S02]  /*3ee0*/  LDG.E.U8 R101, desc[UR36][R8.64+0x51] ;  /* 0x0000512408657981 */ /* 0x000f64000c1e1100 */
[----:B-----5:R-:W-:-:S05]  /*3ef0*/  PRMT R0, R101, 0x8880, RZ ;  /* 0x0000888065007816 */ /* 0x020fca00000000ff */
[----:B------:R-:W-:-:S07]  /*3f00*/  IMAD R3, R0, R91, RZ ;  /* 0x0000005b00037224 */ /* 0x000fce00078e02ff */
.L_x_124:
[----:B------:R-:W-:Y:S05]  /*3f10*/  BSYNC B1 ;  /* 0x0000000000017941 */ /* 0x000fea0003800000 */
.L_x_123:
        /* <DEDUP_REMOVED lines=11> */
.L_x_126:
[----:B------:R-:W-:Y:S05]  /*3fd0*/  BSYNC B1 ;  /* 0x0000000000017941 */ /* 0x000fea0003800000 */
.L_x_125:
[----:B---3--:R-:W-:Y:S01]  /*3fe0*/  @!P4 IMAD R13, R66, R90, R3 ;  /* 0x0000005a420dc224 */ /* 0x008fe200078e0203 */
[----:B------:R-:W-:Y:S04]  /*3ff0*/  BSSY B1, `(.L_x_127) ;  /* 0x0000006000017945 */ /* 0x000fe80003800000 */
[----:B------:R3:W-:Y:S01]  /*4000*/  @!P4 STG.E.U8 desc[UR36][R6.64+0x50], R13 ;  /* 0x0000500d0600c986 */ /* 0x0007e2000c101124 */
[----:B------:R-:W-:Y:S05]  /*4010*/  @P3 BRA `(.L_x_128) ;  /* 0x00000000000c3947 */ /* 0x000fea0003800000 */
[----:B------:R-:W5:Y:S02]  /*4020*/  LDG.E.U8 R101, desc[UR36][R10.64+0x51] ;  /* 0x000051240a657981 */ /* 0x000f64000c1e1100 */
[----:B-----5:R-:W-:-:S05]  /*4030*/  PRMT R0, R101, 0x8880, RZ ;  /* 0x0000888065007816 */ /* 0x020fca00000000ff */
[----:B------:R-:W-:-:S07]  /*4040*/  IMAD R3, R0, R91, RZ ;  /* 0x0000005b00037224 */ /* 0x000fce00078e02ff */
.L_x_128:
[----:B------:R-:W-:Y:S05]  /*4050*/  BSYNC B1 ;  /* 0x0000000000017941 */ /* 0x000fea0003800000 */
.L_x_127:
[----:B------:R-:W-:Y:S01]  /*4060*/  @!P3 IMAD R67, R67, R90, R3 ;  /* 0x0000005a4343b224 */ /* 0x000fe200078e0203 */
[----:B------:R-:W-:Y:S04]  /*4070*/  BSSY B1, `(.L_x_129) ;  /* 0x0000006000017945 */ /* 0x000fe80003800000 */
[----:B------:R0:W-:Y:S01]  /*4080*/  @!P3 STG.E.U8 desc[UR36][R6.64+0x51], R67 ;  /* 0x000051430600b986 */ /* 0x0001e2000c101124 */
[----:B------:R-:W-:Y:S05]  /*4090*/  @P5 BRA `(.L_x_130) ;  /* 0x00000000000c5947 */ /* 0x000fea0003800000 */
[----:B------:R-:W5:Y:S02]  /*40a0*/  LDG.E.U8 R101, desc[UR36][R8.64+0x58] ;  /* 0x0000582408657981 */ /* 0x000f64000c1e1100 */
[----:B-----5:R-:W-:-:S05]  /*40b0*/  PRMT R0, R101, 0x8880, RZ ;  /* 0x0000888065007816 */ /* 0x020fca00000000ff */
[----:B------:R-:W-:-:S07]  /*40c0*/  IMAD R3, R0, R91, RZ ;  /* 0x0000005b00037224 */ /* 0x000fce00078e02ff */
.L_x_130:
[----:B------:R-:W-:Y:S05]  /*40d0*/  BSYNC B1 ;  /* 0x0000000000017941 */ /* 0x000fea0003800000 */
.L_x_129:
[----:B---3--:R-:W-:Y:S01]  /*40e0*/  @!P5 IMAD R13, R68, R90, R3 ;  /* 0x0000005a440dd224 */ /* 0x008fe200078e0203 */
[----:B------:R-:W-:Y:S04]  /*40f0*/  BSSY B1, `(.L_x_131) ;  /* 0x0000006000017945 */ /* 0x000fe80003800000 */
[----:B------:R3:W-:Y:S01]  /*4100*/  @!P5 STG.E.U8 desc[UR36][R4.64+0x58], R13 ;  /* 0x0000580d0400d986 */ /* 0x0007e2000c101124 */
[----:B------:R-:W-:Y:S05]  /*4110*/  @P2 BRA `(.L_x_132) ;  /* 0x00000000000c2947 */ /* 0x000fea0003800000 */
[----:B------:R-:W5:Y:S02]  /*4120*/  LDG.E.U8 R101, desc[UR36][R8.64+0x59] ;  /* 0x0000592408657981 */ /* 0x000f64000c1e1100 */
[----:B-----5:R-:W-:-:S05]  /*4130*/  PRMT R0, R101, 0x8880, RZ ;  /* 0x0000888065007816 */ /* 0x020fca00000000ff */
[----:B------:R-:W-:-:S07]  /*4140*/  IMAD R3, R0, R91, RZ ;  /* 0x0000005b00037224 */ /* 0x000fce00078e02ff */
.L_x_132:
[----:B------:R-:W-:Y:S05]  /*4150*/  BSYNC B1 ;  /* 0x0000000000017941 */ /* 0x000fea0003800000 */
.L_x_131:
        /* <DEDUP_REMOVED lines=11> */
.L_x_134:
[----:B------:R-:W-:Y:S05]  /*4210*/  BSYNC B1 ;  /* 0x0000000000017941 */ /* 0x000fea0003800000 */
.L_x_133:
[----:B---3--:R-:W-:Y:S01]  /*4220*/  @!P4 IMAD R13, R70, R90, R3 ;  /* 0x0000005a460dc224 */ /* 0x008fe200078e0203 */
[----:B------:R-:W-:Y:S04]  /*4230*/  BSSY B1, `(.L_x_135) ;  /* 0x0000006000017945 */ /* 0x000fe80003800000 */
[----:B------:R3:W-:Y:S01]  /*4240*/  @!P4 STG.E.U8 desc[UR36][R6.64+0x58], R13 ;  /* 0x0000580d0600c986 */ /* 0x0007e2000c101124 */
[----:B------:R-:W-:Y:S05]  /*4250*/  @P3 BRA `(.L_x_136) ;  /* 0x00000000000c3947 */ /* 0x000fea0003800000 */
[----:B------:R-:W5:Y:S02]  /*4260*/  LDG.E.U8 R101, desc[UR36][R10.64+0x59] ;  /* 0x000059240a657981 */ /* 0x000f64000c1e1100 */
[----:B-----5:R-:W-:-:S05]  /*4270*/  PRMT R0, R101, 0x8880, RZ ;  /* 0x0000888065007816 */ /* 0x020fca00000000ff */
[----:B------:R-:W-:-:S07]  /*4280*/  IMAD R3, R0, R91, RZ ;  /* 0x0000005b00037224 */ /* 0x000fce00078e02ff */
.L_x_136:
[----:B------:R-:W-:Y:S05]  /*4290*/  BSYNC B1 ;  /* 0x0000000000017941 */ /* 0x000fea0003800000 */
.L_x_135:
[----:B------:R-:W-:Y:S01]  /*42a0*/  @!P3 IMAD R71, R71, R90, R3 ;  /* 0x0000005a4747b224 */ /* 0x000fe200078e0203 */
[----:B------:R-:W-:Y:S04]  /*42b0*/  BSSY B1, `(.L_x_137) ;  /* 0x0000006000017945 */ /* 0x000fe80003800000 */
[----:B------:R0:W-:Y:S01]  /*42c0*/  @!P3 STG.E.U8 desc[UR36][R6.64+0x59], R71 ;  /* 0x000059470600b986 */ /* 0x0001e2000c101124 */
[----:B------:R-:W-:Y:S05]  /*42d0*/  @P5 BRA `(.L_x_138) ;  /* 0x00000000000c5947 */ /* 0x000fea0003800000 */
[----:B------:R-:W5:Y:S02]  /*42e0*/  LDG.E.U8 R101, desc[UR36][R8.64+0x60] ;  /* 0x0000602408657981 */ /* 0x000f64000c1e1100 */
[----:B-----5:R-:W-:-:S05]  /*42f0*/  PRMT R0, R101, 0x8880, RZ ;  /* 0x0000888065007816 */ /* 0x020fca00000000ff */
[----:B------:R-:W-:-:S07]  /*4300*/  IMAD R3, R0, R91, RZ ;  /* 0x0000005b00037224 */ /* 0x000fce00078e02ff */
.L_x_138:
[----:B------:R-:W-:Y:S05]  /*4310*/  BSYNC B1 ;  /* 0x0000000000017941 */ /* 0x000fea0003800000 */
.L_x_137:
[----:B---3--:R-:W-:Y:S01]  /*4320*/  @!P5 IMAD R13, R72, R90, R3 ;  /* 0x0000005a480dd224 */ /* 0x008fe200078e0203 */
[----:B------:R-:W-:Y:S04]  /*4330*/  BSSY B1, `(.L_x_139) ;  /* 0x0000006000017945 */ /* 0x000fe80003800000 */
[----:B------:R3:W-:Y:S01]  /*4340*/  @!P5 STG.E.U8 desc[UR36][R4.64+0x60], R13 ;  /* 0x0000600d0400d986 */ /* 0x0007e2000c101124 */
[----:B------:R-:W-:Y:S05]  /*4350*/  @P2 BRA `(.L_x_140) ;  /* 0x00000000000c2947 */ /* 0x000fea0003800000 */
[----:B------:R-:W5:Y:S02]  /*4360*/  LDG.E.U8 R101, desc[UR36][R8.64+0x61] ;  /* 0x0000612408657981 */ /* 0x000f64000c1e1100 */
[----:B-----5:R-:W-:-:S05]  /*4370*/  PRMT R0, R101, 0x8880, RZ ;  /* 0x0000888065007816 */ /* 0x020fca00000000ff */
[----:B------:R-:W-:-:S07]  /*4380*/  IMAD R3, R0, R91, RZ ;  /* 0x0000005b00037224 */ /* 0x000fce00078e02ff */
.L_x_140:
[----:B------:R-:W-:Y:S05]  /*4390*/  BSYNC B1 ;  /* 0x0000000000017941 */ /* 0x000fea0003800000 */
.L_x_139:
        /* <DEDUP_REMOVED lines=11> */
.L_x_142:
[----:B------:R-:W-:Y:S05]  /*4450*/  BSYNC B1 ;  /* 0x0000000000017941 */ /* 0x000fea0003800000 */
.L_x_141:
[----:B---3--:R-:W-:Y:S01]  /*4460*/  @!P4 IMAD R13, R74, R90, R3 ;  /* 0x0000005a4a0dc224 */ /* 0x008fe200078e0203 */
[----:B------:R-:W-:Y:S04]  /*4470*/  BSSY B1, `(.L_x_143) ;  /* 0x0000006000017945 */ /* 0x000fe80003800000 */
[----:B------:R3:W-:Y:S01]  /*4480*/  @!P4 STG.E.U8 desc[UR36][R6.64+0x60], R13 ;  /* 0x0000600d0600c986 */ /* 0x0007e2000c101124 */
[----:B------:R-:W-:Y:S05]  /*4490*/  @P3 BRA `(.L_x_144) ;  /* 0x00000000000c3947 */ /* 0x000fea0003800000 */
[----:B------:R-:W5:Y:S02]  /*44a0*/  LDG.E.U8 R101, desc[UR36][R10.64+0x61] ;  /* 0x000061240a657981 */ /* 0x000f64000c1e1100 */
[----:B-----5:R-:W-:-:S05]  /*44b0*/  PRMT R0, R101, 0x8880, RZ ;  /* 0x0000888065007816 */ /* 0x020fca00000000ff */
[----:B------:R-:W-:-:S07]  /*44c0*/  IMAD R3, R0, R91, RZ ;  /* 0x0000005b00037224 */ /* 0x000fce00078e02ff */
.L_x_144:
[----:B------:R-:W-:Y:S05]  /*44d0*/  BSYNC B1 ;  /* 0x0000000000017941 */ /* 0x000fea0003800000 */
.L_x_143:
[----:B------:R-:W-:Y:S01]  /*44e0*/  @!P3 IMAD R75, R75, R90, R3 ;  /* 0x0000005a4b4bb224 */ /* 0x000fe200078e0203 */
[----:B------:R-:W-:Y:S04]  /*44f0*/  BSSY B1, `(.L_x_145) ;  /* 0x0000006000017945 */ /* 0x000fe80003800000 */
[----:B------:R0:W-:Y:S01]  /*4500*/  @!P3 STG.E.U8 desc[UR36][R6.64+0x61], R75 ;  /* 0x0000614b0600b986 */ /* 0x0001e2000c101124 */
[----:B------:R-:W-:Y:S05]  /*4510*/  @P5 BRA `(.L_x_146) ;  /* 0x00000000000c5947 */ /* 0x000fea0003800000 */
[----:B------:R-:W5:Y:S02]  /*4520*/  LDG.E.U8 R101, desc[UR36][R8.64+0x68] ;  /* 0x0000682408657981 */ /* 0x000f64000c1e1100 */
[----:B-----5:R-:W-:-:S05]  /*4530*/  PRMT R0, R101, 0x8880, RZ ;  /* 0x0000888065007816 */ /* 0x020fca00000000ff */
[----:B------:R-:W-:-:S07]  /*4540*/  IMAD R3, R0, R91, RZ ;  /* 0x0000005b00037224 */ /* 0x000fce00078e02ff */
.L_x_146:
[----:B------:R-:W-:Y:S05]  /*4550*/  BSYNC B1 ;  /* 0x0000000000017941 */ /* 0x000fea0003800000 */
.L_x_145:
[----:B---3--:R-:W-:Y:S01]  /*4560*/  @!P5 IMAD R13, R76, R90, R3 ;  /* 0x0000005a4c0dd224 */ /* 0x008fe200078e0203 */
[----:B------:R-:W-:Y:S04]  /*4570*/  BSSY B1, `(.L_x_147) ;  /* 0x0000006000017945 */ /* 0x000fe80003800000 */
[----:B------:R3:W-:Y:S01]  /*4580*/  @!P5 STG.E.U8 desc[UR36][R4.64+0x68], R13 ;  /* 0x0000680d0400d986 */ /* 0x0007e2000c101124 */
[----:B------:R-:W-:Y:S05]  /*4590*/  @P2 BRA `(.L_x_148) ;  /* 0x00000000000c2947 */ /* 0x000fea0003800000 */
[----:B------:R-:W5:Y:S02]  /*45a0*/  LDG.E.U8 R101, desc[UR36][R8.64+0x69] ;  /* 0x0000692408657981 */ /* 0x000f64000c1e1100 */
[----:B-----5:R-:W-:-:S05]  /*45b0*/  PRMT R0, R101, 0x8880, RZ ;  /* 0x0000888065007816 */ /* 0x020fca00000000ff */
[----:B------:R-:W-:-:S07]  /*45c0*/  IMAD R3, R0, R91, RZ ;  /* 0x0000005b00037224 */ /* 0x000fce00078e02ff */
.L_x_148:
[----:B------:R-:W-:Y:S05]  /*45d0*/  BSYNC B1 ;  /* 0x0000000000017941 */ /* 0x000fea0003800000 */
.L_x_147:
        /* <DEDUP_REMOVED lines=11> */
.L_x_150:
[----:B------:R-:W-:Y:S05]  /*4690*/  BSYNC B1 ;  /* 0x0000000000017941 */ /* 0x000fea0003800000 */
.L_x_149:
[----:B---3--:R-:W-:Y:S01]  /*46a0*/  @!P4 IMAD R13, R78, R90, R3 ;  /* 0x0000005a4e0dc224 */ /* 0x008fe200078e0203 */
[----:B------:R-:W-:Y:S04]  /*46b0*/  BSSY B1, `(.L_x_151) ;  /* 0x0000006000017945 */ /* 0x000fe80003800000 */
[----:B------:R3:W-:Y:S01]  /*46c0*/  @!P4 STG.E.U8 desc[UR36][R6.64+0x68], R13 ;  /* 0x0000680d0600c986 */ /* 0x0007e2000c101124 */
[----:B------:R-:W-:Y:S05]  /*46d0*/  @P3 BRA `(.L_x_152) ;  /* 0x00000000000c3947 */ /* 0x000fea0003800000 */
[----:B------:R-:W5:Y:S02]  /*46e0*/  LDG.E.U8 R101, desc[UR36][R10.64+0x69] ;  /* 0x000069240a657981 */ /* 0x000f64000c1e1100 */
[----:B-----5:R-:W-:-:S05]  /*46f0*/  PRMT R0, R101, 0x8880, RZ ;  /* 0x0000888065007816 */ /* 0x020fca00000000ff */
[----:B------:R-:W-:-:S07]  /*4700*/  IMAD R3, R0, R91, RZ ;  /* 0x0000005b00037224 */ /* 0x000fce00078e02ff */
.L_x_152:
[----:B------:R-:W-:Y:S05]  /*4710*/  BSYNC B1 ;  /* 0x0000000000017941 */ /* 0x000fea0003800000 */
.L_x_151:
[----:B------:R-:W-:Y:S01]  /*4720*/  @!P3 IMAD R79, R79, R90, R3 ;  /* 0x0000005a4f4fb224 */ /* 0x000fe200078e0203 */
[----:B------:R-:W-:Y:S04]  /*4730*/  BSSY B1, `(.L_x_153) ;  /* 0x0000006000017945 */ /* 0x000fe80003800000 */
[----:B------:R0:W-:Y:S01]  /*4740*/  @!P3 STG.E.U8 desc[UR36][R6.64+0x69], R79 ;  /* 0x0000694f0600b986 */ /* 0x0001e2000c101124 */
[----:B------:R-:W-:Y:S05]  /*4750*/  @P5 BRA `(.L_x_154) ;  /* 0x00000000000c5947 */ /* 0x000fea0003800000 */
[----:B------:R-:W5:Y:S02]  /*4760*/  LDG.E.U8 R101, desc[UR36][R8.64+0x70] ;  /* 0x0000702408657981 */ /* 0x000f64000c1e1100 */
[----:B-----5:R-:W-:-:S05]  /*4770*/  PRMT R0, R101, 0x8880, RZ ;  /* 0x0000888065007816 */ /* 0x020fca00000000ff */
[----:B------:R-:W-:-:S07]  /*4780*/  IMAD R3, R0, R91, RZ ;  /* 0x0000005b00037224 */ /* 0x000fce00078e02ff */
.L_x_154:
[----:B------:R-:W-:Y:S05]  /*4790*/  BSYNC B1 ;  /* 0x0000000000017941 */ /* 0x000fea0003800000 */
.L_x_153:
[----:B---3--:R-:W-:Y:S01]  /*47a0*/  @!P5 IMAD R13, R80, R90, R3 ;  /* 0x0000005a500dd224 */ /* 0x008fe200078e0203 */
[----:B------:R-:W-:Y:S04]  /*47b0*/  BSSY B1, `(.L_x_155) ;  /* 0x0000006000017945 */ /* 0x000fe80003800000 */
[----:B------:R3:W-:Y:S01]  /*47c0*/  @!P5 STG.E.U8 desc[UR36][R4.64+0x70], R13 ;  /* 0x0000700d0400d986 */ /* 0x0007e2000c101124 */
[----:B------:R-:W-:Y:S05]  /*47d0*/  @P2 BRA `(.L_x_156) ;  /* 0x00000000000c2947 */ /* 0x000fea0003800000 */
[----:B------:R-:W5:Y:S02]  /*47e0*/  LDG.E.U8 R101, desc[UR36][R8.64+0x71] ;  /* 0x0000712408657981 */ /* 0x000f64000c1e1100 */
[----:B-----5:R-:W-:-:S05]  /*47f0*/  PRMT R0, R101, 0x8880, RZ ;  /* 0x0000888065007816 */ /* 0x020fca00000000ff */
[----:B------:R-:W-:-:S07]  /*4800*/  IMAD R3, R0, R91, RZ ;  /* 0x0000005b00037224 */ /* 0x000fce00078e02ff */
.L_x_156:
[----:B------:R-:W-:Y:S05]  /*4810*/  BSYNC B1 ;  /* 0x0000000000017941 */ /* 0x000fea0003800000 */
.L_x_155:
[----:B------:R-:W-:Y:S01]  /*4820*/  ISETP.LT.OR P4, PT, R19, 0x71, !P0 ;  /* 0x000000711300780c */ /* 0x000fe20004781670 */
[----:B------:R-:W-:Y:S01]  /*4830*/  @!P2 IMAD R81, R81, R90, R3 ;  /* 0x0000005a5151a224 */ /* 0x000fe200078e0203 */
[----:B------:R-:W-:Y:S01]  /*4840*/  BSSY B1, `(.L_x_157) ;  /* 0x000000a000017945 */ /* 0x000fe20003800000 */
[C---:B------:R-:W-:Y:S02]  /*4850*/  ISETP.LT.OR P3, PT, R19.reuse, 0x72, !P0 ;  /* 0x000000721300780c */ /* 0x040fe40004761670 */
[C---:B------:R-:W-:Y:S01]  /*4860*/  ISETP.LT.OR P5, PT, R19.reuse, 0x79, !P0 ;  /* 0x000000791300780c */ /* 0x040fe200047a1670 */
[----:B------:R0:W-:Y:S01]  /*4870*/  @!P2 STG.E.U8 desc[UR36][R4.64+0x71], R81 ;  /* 0x000071510400a986 */ /* 0x0001e2000c101124 */
[C---:B------:R-:W-:Y:S02]  /*4880*/  ISETP.LT.OR P2, PT, R19.reuse, 0x79, !P1 ;  /* 0x000000791300780c */ /* 0x040fe40004f41670 */
[----:B------:R-:W-:-:S04]  /*4890*/  ISETP.LT.OR P1, PT, R19, 0x7a, !P1 ;  /* 0x0000007a1300780c */ /* 0x000fc80004f21670 */
[----:B------:R-:W-:Y:S09]  /*48a0*/  @P4 BRA `(.L_x_158) ;  /* 0x00000000000c4947 */ /* 0x000ff20003800000 */
[----:B------:R-:W5:Y:S02]  /*48b0*/  LDG.E.U8 R101, desc[UR36][R10.64+0x70] ;  /* 0x000070240a657981 */ /* 0x000f64000c1e1100 */
[----:B-----5:R-:W-:-:S05]  /*48c0*/  PRMT R0, R101, 0x8880, RZ ;  /* 0x0000888065007816 */ /* 0x020fca00000000ff */
[----:B------:R-:W-:-:S07]  /*48d0*/  IMAD R3, R0, R91, RZ ;  /* 0x0000005b00037224 */ /* 0x000fce00078e02ff */
.L_x_158:
[----:B------:R-:W-:Y:S05]  /*48e0*/  BSYNC B1 ;  /* 0x0000000000017941 */ /* 0x000fea0003800000 */
.L_x_157:
[----:B---3--:R-:W-:Y:S01]  /*48f0*/  @!P4 IMAD R13, R82, R90, R3 ;  /* 0x0000005a520dc224 */ /* 0x008fe200078e0203 */
[----:B------:R-:W-:Y:S04]  /*4900*/  BSSY B1, `(.L_x_159) ;  /* 0x0000006000017945 */ /* 0x000fe80003800000 */
[----:B------:R3:W-:Y:S01]  /*4910*/  @!P4 STG.E.U8 desc[UR36][R6.64+0x70], R13 ;  /* 0x0000700d0600c986 */ /* 0x0007e2000c101124 */
[----:B------:R-:W-:Y:S05]  /*4920*/  @P3 BRA `(.L_x_160) ;  /* 0x00000000000c3947 */ /* 0x000fea0003800000 */
[----:B------:R-:W5:Y:S02]  /*4930*/  LDG.E.U8 R101, desc[UR36][R10.64+0x71] ;  /* 0x000071240a657981 */ /* 0x000f64000c1e1100 */
[----:B-----5:R-:W-:-:S05]  /*4940*/  PRMT R0, R101, 0x8880, RZ ;  /* 0x0000888065007816 */ /* 0x020fca00000000ff */
[----:B------:R-:W-:-:S07]  /*4950*/  IMAD R3, R0, R91, RZ ;  /* 0x0000005b00037224 */ /* 0x000fce00078e02ff */
.L_x_160:
[----:B------:R-:W-:Y:S05]  /*4960*/  BSYNC B1 ;  /* 0x0000000000017941 */ /* 0x000fea0003800000 */
.L_x_159:
[----:B------:R-:W-:Y:S01]  /*4970*/  @!P3 IMAD R83, R83, R90, R3 ;  /* 0x0000005a5353b224 */ /* 0x000fe200078e0203 */
[----:B------:R-:W-:Y:S04]  /*4980*/  BSSY B1, `(.L_x_161) ;  /* 0x0000006000017945 */ /* 0x000fe80003800000 */
[----:B------:R0:W-:Y:S01]  /*4990*/  @!P3 STG.E.U8 desc[UR36][R6.64+0x71], R83 ;  /* 0x000071530600b986 */ /* 0x0001e2000c101124 */
[----:B------:R-:W-:Y:S05]  /*49a0*/  @P2 BRA `(.L_x_162) ;  /* 0x00000000000c2947 */ /* 0x000fea0003800000 */
[----:B------:R-:W5:Y:S02]  /*49b0*/  LDG.E.U8 R101, desc[UR36][R8.64+0x78] ;  /* 0x0000782408657981 */ /* 0x000f64000c1e1100 */
[----:B-----5:R-:W-:-:S05]  /*49c0*/  PRMT R0, R101, 0x8880, RZ ;  /* 0x0000888065007816 */ /* 0x020fca00000000ff */
[----:B------:R-:W-:-:S07]  /*49d0*/  IMAD R3, R0, R91, RZ ;  /* 0x0000005b00037224 */ /* 0x000fce00078e02ff */
.L_x_162:
[----:B------:R-:W-:Y:S05]  /*49e0*/  BSYNC B1 ;  /* 0x0000000000017941 */ /* 0x000fea0003800000 */
.L_x_161:
[----:B---3--:R-:W-:Y:S01]  /*49f0*/  @!P2 IMAD R13, R84, R90, R3 ;  /* 0x0000005a540da224 */ /* 0x008fe200078e0203 */
[----:B------:R-:W-:Y:S04]  /*4a00*/  BSSY B1, `(.L_x_163) ;  /* 0x0000006000017945 */ /* 0x000fe80003800000 */
[----:B------:R3:W-:Y:S01]  /*4a10*/  @!P2 STG.E.U8 desc[UR36][R4.64+0x78], R13 ;  /* 0x0000780d0400a986 */ /* 0x0007e2000c101124 */
[----:B------:R-:W-:Y:S05]  /*4a20*/  @P1 BRA `(.L_x_164) ;  /* 0x00000000000c1947 */ /* 0x000fea0003800000 */
[----:B------:R-:W5:Y:S02]  /*4a30*/  LDG.E.U8 R101, desc[UR36][R8.64+0x79] ;  /* 0x0000792408657981 */ /* 0x000f64000c1e1100 */
[----:B-----5:R-:W-:-:S05]  /*4a40*/  PRMT R0, R101, 0x8880, RZ ;  /* 0x0000888065007816 */ /* 0x020fca00000000ff */
[----:B------:R-:W-:-:S07]  /*4a50*/  IMAD R3, R0, R91, RZ ;  /* 0x0000005b00037224 */ /* 0x000fce00078e02ff */
.L_x_164:
[----:B------:R-:W-:Y:S05]  /*4a60*/  BSYNC B1 ;  /* 0x0000000000017941 */ /* 0x000fea0003800000 */
.L_x_163:
[----:B------:R-:W-:Y:S01]  /*4a70*/  @!P1 IMAD R85, R85, R90, R3 ;  /* 0x0000005a55559224 */ /* 0x000fe200078e0203 */
[----:B------:R-:W-:Y:S04]  /*4a80*/  BSSY B1, `(.L_x_165) ;  /* 0x0000006000017945 */ /* 0x000fe80003800000 */
[----:B------:R0:W-:Y:S01]  /*4a90*/  @!P1 STG.E.U8 desc[UR36][R4.64+0x79], R85 ;  /* 0x0000795504009986 */ /* 0x0001e2000c101124 */
[----:B------:R-:W-:Y:S05]  /*4aa0*/  @P5 BRA `(.L_x_166) ;  /* 0x00000000000c5947 */ /* 0x000fea0003800000 */
[----:B------:R-:W5:Y:S02]  /*4ab0*/  LDG.E.U8 R101, desc[UR36][R10.64+0x78] ;  /* 0x000078240a657981 */ /* 0x000f64000c1e1100 */
[----:B-----5:R-:W-:-:S05]  /*4ac0*/  PRMT R0, R101, 0x8880, RZ ;  /* 0x0000888065007816 */ /* 0x020fca00000000ff */
[----:B------:R-:W-:-:S07]  /*4ad0*/  IMAD R3, R0, R91, RZ ;  /* 0x0000005b00037224 */ /* 0x000fce00078e02ff */
.L_x_166:
[----:B------:R-:W-:Y:S05]  /*4ae0*/  BSYNC B1 ;  /* 0x0000000000017941 */ /* 0x000fea0003800000 */
.L_x_165:
[----:B0123--:R-:W-:Y:S01]  /*4af0*/  @!P5 IMAD R5, R86, R90, R3 ;  /* 0x0000005a5605d224 */ /* 0x00ffe200078e0203 */
[----:B------:R-:W-:Y:S01]  /*4b00*/  ISETP.LT.OR P0, PT, R19, 0x7a, !P0 ;  /* 0x0000007a1300780c */ /* 0x000fe20004701670 */
[----:B------:R-:W-:Y:S03]  /*4b10*/  BSSY B1, `(.L_x_167) ;  /* 0x0000006000017945 */ /* 0x000fe60003800000 */
[----:B------:R0:W-:Y:S09]  /*4b20*/  @!P5 STG.E.U8 desc[UR36][R6.64+0x78], R5 ;  /* 0x000078050600d986 */ /* 0x0001f2000c101124 */
[----:B------:R-:W-:Y:S05]  /*4b30*/  @P0 BRA `(.L_x_168) ;  /* 0x00000000000c0947 */ /* 0x000fea0003800000 */
[----:B------:R-:W2:Y:S02]  /*4b40*/  LDG.E.U8 R101, desc[UR36][R10.64+0x79] ;  /* 0x000079240a657981 */ /* 0x000ea4000c1e1100 */
[----:B--2---:R-:W-:-:S05]  /*4b50*/  PRMT R0, R101, 0x8880, RZ ;  /* 0x0000888065007816 */ /* 0x004fca00000000ff */
[----:B------:R-:W-:-:S07]  /*4b60*/  IMAD R3, R0, R91, RZ ;  /* 0x0000005b00037224 */ /* 0x000fce00078e02ff */
.L_x_168:
[----:B------:R-:W-:Y:S05]  /*4b70*/  BSYNC B1 ;  /* 0x0000000000017941 */ /* 0x000fea0003800000 */
.L_x_167:
[----:B------:R-:W-:Y:S01]  /*4b80*/  IMAD R3, R87, R90, R3 ;  /* 0x0000005a57037224 */ /* 0x000fe200078e0203 */
[----:B------:R-:W-:Y:S06]  /*4b90*/  @P0 BRA `(.L_x_169) ;  /* 0x0000000c00100947 */ /* 0x000fec0003800000 */
[----:B------:R1:W-:Y:S01]  /*4ba0*/  STG.E.U8 desc[UR36][R6.64+0x79], R3 ;  /* 0x0000790306007986 */ /* 0x0003e2000c101124 */
[----:B------:R-:W-:Y:S05]  /*4bb0*/  BRA `(.L_x_169) ;  /* 0x0000000c00087947 */ /* 0x000fea0003800000 */
.L_x_40:
[C---:B------:R-:W-:Y:S02]  /*4bc0*/  ISETP.GE.AND P1, PT, R20.reuse, 0x1, PT ;  /* 0x000000011400780c */ /* 0x040fe40003f26270 */
[----:B------:R-:W-:Y:S02]  /*4bd0*/  ISETP.GE.AND P0, PT, R20, 0x9, PT ;  /* 0x000000091400780c */ /* 0x000fe40003f06270 */
[C---:B------:R-:W-:Y:S02]  /*4be0*/  ISETP.LT.OR P4, PT, R19.reuse, 0x1, !P1 ;  /* 0x000000011300780c */ /* 0x040fe40004f81670 */
[C---:B------:R-:W-:Y:S02]  /*4bf0*/  ISETP.LT.OR P3, PT, R19.reuse, 0x2, !P1 ;  /* 0x000000021300780c */ /* 0x040fe40004f61670 */
[C---:B------:R-:W-:Y:S02]  /*4c00*/  ISETP.LT.OR P2, PT, R19.reuse, 0x1, !P0 ;  /* 0x000000011300780c */ /* 0x040fe40004741670 */
[----:B------:R-:W-:-:S07]  /*4c10*/  ISETP.LT.OR P5, PT, R19, 0x2, !P0 ;  /* 0x000000021300780c */ /* 0x000fce00047a1670 */
[-C--:B------:R-:W-:Y:S02]  /*4c20*/  @!P4 IMAD R3, R24, R90.reuse, RZ ;  /* 0x0000005a1803c224 */ /* 0x080fe400078e02ff */
[-C--:B------:R-:W-:Y:S02]  /*4c30*/  @!P3 IMAD R25, R25, R90.reuse, RZ ;  /* 0x0000005a1919b224 */ /* 0x080fe400078e02ff */
[-C--:B------:R-:W-:Y:S01]  /*4c40*/  @!P2 IMAD R9, R26, R90.reuse, RZ ;  /* 0x0000005a1a09a224 */ /* 0x080fe200078e02ff */
[----:B------:R0:W-:Y:S01]  /*4c50*/  @!P4 STG.E.U8 desc[UR36][R4.64], R3 ;  /* 0x000000030400c986 */ /* 0x0001e2000c101124 */
[----:B------:R-:W-:Y:S01]  /*4c60*/  ISETP.LT.OR P4, PT, R19, 0x9, !P1 ;  /* 0x000000091300780c */ /* 0x000fe20004f81670 */
[----:B------:R-:W-:Y:S02]  /*4c70*/  @!P5 IMAD R27, R27, R90, RZ ;  /* 0x0000005a1b1bd224 */ /* 0x000fe400078e02ff */
[----:B------:R-:W-:Y:S01]  /*4c80*/  @!P3 STG.E.U8 desc[UR36][R4.64+0x1], R25 ;  /* 0x000001190400b986 */ /* 0x000fe2000c101124 */
[----:B------:R-:W-:-:S03]  /*4c90*/  ISETP.LT.OR P3, PT, R19, 0xa, !P1 ;  /* 0x0000000a1300780c */ /* 0x000fc60004f61670 */
[----:B------:R1:W-:Y:S01]  /*4ca0*/  @!P2 STG.E.U8 desc[UR36][R6.64], R9 ;  /* 0x000000090600a986 */ /* 0x0003e2000c101124 */
[----:B------:R-:W-:-:S03]  /*4cb0*/  ISETP.LT.OR P2, PT, R19, 0x9, !P0 ;  /* 0x000000091300780c */ /* 0x000fc60004741670 */
[----:B------:R-:W-:Y:S01]  /*4cc0*/  @!P5 STG.E.U8 desc[UR36][R6.64+0x1], R27 ;  /* 0x0000011b0600d986 */ /* 0x000fe2000c101124 */
[----:B------:R-:W-:Y:S01]  /*4cd0*/  ISETP.LT.OR P5, PT, R19, 0xa, !P0 ;  /* 0x0000000a1300780c */ /* 0x000fe200047a1670 */
[----:B------:R-:W-:-:S04]  /*4ce0*/  @!P4 IMAD R11, R28, R90, RZ ;  /* 0x0000005a1c0bc224 */ /* 0x000fc800078e02ff */
[-C--:B------:R-:W-:Y:S01]  /*4cf0*/  @!P3 IMAD R29, R29, R90.reuse, RZ ;  /* 0x0000005a1d1db224 */ /* 0x080fe200078e02ff */
[----:B------:R-:W-:Y:S01]  /*4d00*/  @!P4 STG.E.U8 desc[UR36][R4.64+0x8], R11 ;  /* 0x0000080b0400c986 */ /* 0x000fe2000c101124 */
[C---:B------:R-:W-:Y:S02]  /*4d10*/  ISETP.LT.OR P4, PT, R19.reuse, 0x11, !P1 ;  /* 0x000000111300780c */ /* 0x040fe40004f81670 */
[-C--:B0-----:R-:W-:Y:S01]  /*4d20*/  @!P2 IMAD R3, R30, R90.reuse, RZ ;  /* 0x0000005a1e03a224 */ /* 0x081fe200078e02ff */
[----:B------:R-:W-:Y:S01]  /*4d30*/  @!P3 STG.E.U8 desc[UR36][R4.64+0x9], R29 ;  /* 0x0000091d0400b986 */ /* 0x000fe2000c101124 */
[----:B------:R-:W-:Y:S02]  /*4d40*/  ISETP.LT.OR P3, PT, R19, 0x12, !P1 ;  /* 0x000000121300780c */ /* 0x000fe40004f61670 */
[----:B------:R-:W-:Y:S01]  /*4d50*/  @!P5 IMAD R31, R31, R90, RZ ;  /* 0x0000005a1f1fd224 */ /* 0x000fe200078e02ff */
[----:B------:R0:W-:Y:S01]  /*4d60*/  @!P2 STG.E.U8 desc[UR36][R6.64+0x8], R3 ;  /* 0x000008030600a986 */ /* 0x0001e2000c101124 */
[----:B------:R-:W-:-:S03]  /*4d70*/  ISETP.LT.OR P2, PT, R19, 0x11, !P0 ;  /* 0x000000111300780c */ /* 0x000fc60004741670 */
[----:B------:R-:W-:Y:S01]  /*4d80*/  @!P5 STG.E.U8 desc[UR36][R6.64+0x9], R31 ;  /* 0x0000091f0600d986 */ /* 0x000fe2000c101124 */
[----:B------:R-:W-:Y:S01]  /*4d90*/  ISETP.LT.OR P5, PT, R19, 0x12, !P0 ;  /* 0x000000121300780c */ /* 0x000fe200047a1670 */
[----:B-1----:R-:W-:-:S04]  /*4da0*/  @!P4 IMAD R9, R32, R90, RZ ;  /* 0x0000005a2009c224 */ /* 0x002fc800078e02ff */
        /* <DEDUP_REMOVED lines=109> */
[----:B------:R1:W-:Y:S01]  /*5480*/  @!P4 STG.E.U8 desc[UR36][R4.64+0x58], R11 ;  /* 0x0000580b0400c986 */ /* 0x0003e2000c101124 */
        /* <DEDUP_REMOVED lines=13> */
[-C--:B-1----:R-:W-:Y:S01]  /*5560*/  @!P2 IMAD R11, R74, R90.reuse, RZ ;  /* 0x0000005a4a0ba224 */ /* 0x082fe200078e02ff */
[----:B------:R-:W-:Y:S01]  /*5570*/  @!P3 STG.E.U8 desc[UR36][R4.64+0x61], R73 ;  /* 0x000061490400b986 */ /* 0x000fe2000c101124 */
[----:B------:R-:W-:Y:S02]  /*5580*/  ISETP.LT.OR P3, PT, R19, 0x6a, !P1 ;  /* 0x0000006a1300780c */ /* 0x000fe40004f61670 */
[----:B------:R-:W-:Y:S01]  /*5590*/  @!P5 IMAD R75, R75, R90, RZ ;  /* 0x0000005a4b4bd224 */ /* 0x000fe200078e02ff */
[----:B------:R1:W-:Y:S01]  /*55a0*/  @!P2 STG.E.U8 desc[UR36][R6.64+0x60], R11 ;  /* 0x0000600b0600a986 */ /* 0x0003e2000c101124 */
[----:B------:R-:W-:-:S03]  /*55b0*/  ISETP.LT.OR P2, PT, R19, 0x69, !P0 ;  /* 0x000000691300780c */ /* 0x000fc60004741670 */
[----:B------:R-:W-:Y:S01]  /*55c0*/  @!P5 STG.E.U8 desc[UR36][R6.64+0x61], R75 ;  /* 0x0000614b0600d986 */ /* 0x000fe2000c101124 */
[----:B------:R-:W-:Y:S01]  /*55d0*/  ISETP.LT.OR P5, PT, R19, 0x6a, !P0 ;  /* 0x0000006a1300780c */ /* 0x000fe200047a1670 */
[----:B0-----:R-:W-:-:S04]  /*55e0*/  @!P4 IMAD R3, R76, R90, RZ ;  /* 0x0000005a4c03c224 */ /* 0x001fc800078e02ff */
[-C--:B------:R-:W-:Y:S01]  /*55f0*/  @!P3 IMAD R77, R77, R90.reuse, RZ ;  /* 0x0000005a4d4db224 */ /* 0x080fe200078e02ff */
[----:B------:R0:W-:Y:S01]  /*5600*/  @!P4 STG.E.U8 desc[UR36][R4.64+0x68], R3 ;  /* 0x000068030400c986 */ /* 0x0001e2000c101124 */
[C---:B------:R-:W-:Y:S02]  /*5610*/  ISETP.LT.OR P4, PT, R19.reuse, 0x72, !P1 ;  /* 0x000000721300780c */ /* 0x040fe40004f81670 */
[-C--:B--2---:R-:W-:Y:S01]  /*5620*/  @!P2 IMAD R9, R78, R90.reuse, RZ ;  /* 0x0000005a4e09a224 */ /* 0x084fe200078e02ff */
[----:B------:R-:W-:Y:S01]  /*5630*/  @!P3 STG.E.U8 desc[UR36][R4.64+0x69], R77 ;  /* 0x0000694d0400b986 */ /* 0x000fe2000c101124 */
[----:B------:R-:W-:Y:S02]  /*5640*/  ISETP.LT.OR P3, PT, R19, 0x71, !P1 ;  /* 0x000000711300780c */ /* 0x000fe40004f61670 */
[----:B------:R-:W-:Y:S01]  /*5650*/  @!P5 IMAD R79, R79, R90, RZ ;  /* 0x0000005a4f4fd224 */ /* 0x000fe200078e02ff */
[----:B------:R-:W-:Y:S01]  /*5660*/  @!P2 STG.E.U8 desc[UR36][R6.64+0x68], R9 ;  /* 0x000068090600a986 */ /* 0x000fe2000c101124 */
[----:B------:R-:W-:-:S03]  /*5670*/  ISETP.LT.OR P2, PT, R19, 0x71, !P0 ;  /* 0x000000711300780c */ /* 0x000fc60004741670 */
[----:B------:R-:W-:Y:S01]  /*5680*/  @!P5 STG.E.U8 desc[UR36][R6.64+0x69], R79 ;  /* 0x0000694f0600d986 */ /* 0x000fe2000c101124 */
[----:B------:R-:W-:Y:S01]  /*5690*/  ISETP.LT.OR P5, PT, R19, 0x79, !P0 ;  /* 0x000000791300780c */ /* 0x000fe200047a1670 */
[----:B------:R-:W-:-:S04]  /*56a0*/  @!P4 IMAD R81, R81, R90, RZ ;  /* 0x0000005a5151c224 */ /* 0x000fc800078e02ff */
[-C--:B-1----:R-:W-:Y:S01]  /*56b0*/  @!P3 IMAD R11, R80, R90.reuse, RZ ;  /* 0x0000005a500bb224 */ /* 0x082fe200078e02ff */
[----:B------:R-:W-:Y:S01]  /*56c0*/  @!P4 STG.E.U8 desc[UR36][R4.64+0x71], R81 ;  /* 0x000071510400c986 */ /* 0x000fe2000c101124 */
[C---:B------:R-:W-:Y:S02]  /*56d0*/  ISETP.LT.OR P4, PT, R19.reuse, 0x72, !P0 ;  /* 0x000000721300780c */ /* 0x040fe40004781670 */
[C---:B------:R-:W-:Y:S01]  /*56e0*/  ISETP.LT.OR P0, PT, R19.reuse, 0x7a, !P0 ;  /* 0x0000007a1300780c */ /* 0x040fe20004701670 */
[----:B------:R1:W-:Y:S01]  /*56f0*/  @!P3 STG.E.U8 desc[UR36][R4.64+0x70], R11 ;  /* 0x0000700b0400b986 */ /* 0x0003e2000c101124 */
[C---:B------:R-:W-:Y:S01]  /*5700*/  ISETP.LT.OR P3, PT, R19.reuse, 0x79, !P1 ;  /* 0x000000791300780c */ /* 0x040fe20004f61670 */
[----:B0-----:R-:W-:Y:S01]  /*5710*/  @!P2 IMAD R3, R82, R90, RZ ;  /* 0x0000005a5203a224 */ /* 0x001fe200078e02ff */
[----:B------:R-:W-:-:S04]  /*5720*/  ISETP.LT.OR P1, PT, R19, 0x7a, !P1 ;  /* 0x0000007a1300780c */ /* 0x000fc80004f21670 */
[----:B------:R2:W-:Y:S03]  /*5730*/  @!P2 STG.E.U8 desc[UR36][R6.64+0x70], R3 ;  /* 0x000070030600a986 */ /* 0x0005e6000c101124 */
[-C--:B------:R-:W-:Y:S02]  /*5740*/  @!P4 IMAD R83, R83, R90.reuse, RZ ;  /* 0x0000005a5353c224 */ /* 0x080fe400078e02ff */
[-C--:B-1----:R-:W-:Y:S02]  /*5750*/  @!P5 IMAD R11, R86, R90.reuse, RZ ;  /* 0x0000005a560bd224 */ /* 0x082fe400078e02ff */
[-C--:B------:R-:W-:Y:S01]  /*5760*/  @!P3 IMAD R9, R84, R90.reuse, RZ ;  /* 0x0000005a5409b224 */ /* 0x080fe200078e02ff */
[----:B------:R2:W-:Y:S01]  /*5770*/  @!P4 STG.E.U8 desc[UR36][R6.64+0x71], R83 ;  /* 0x000071530600c986 */ /* 0x0005e2000c101124 */
[-C--:B------:R-:W-:Y:S02]  /*5780*/  @!P1 IMAD R85, R85, R90.reuse, RZ ;  /* 0x0000005a55559224 */ /* 0x080fe400078e02ff */
[----:B------:R-:W-:Y:S01]  /*5790*/  @!P0 IMAD R87, R87, R90, RZ ;  /* 0x0000005a57578224 */ /* 0x000fe200078e02ff */
[----:B------:R2:W-:Y:S04]  /*57a0*/  @!P3 STG.E.U8 desc[UR36][R4.64+0x78], R9 ;  /* 0x000078090400b986 */ /* 0x0005e8000c101124 */
[----:B------:R2:W-:Y:S04]  /*57b0*/  @!P1 STG.E.U8 desc[UR36][R4.64+0x79], R85 ;  /* 0x0000795504009986 */ /* 0x0005e8000c101124 */
[----:B------:R2:W-:Y:S04]  /*57c0*/  @!P5 STG.E.U8 desc[UR36][R6.64+0x78], R11 ;  /* 0x0000780b0600d986 */ /* 0x0005e8000c101124 */
[----:B------:R2:W-:Y:S02]  /*57d0*/  @!P0 STG.E.U8 desc[UR36][R6.64+0x79], R87 ;  /* 0x0000795706008986 */ /* 0x0005e4000c101124 */
.L_x_169:
[----:B------:R-:W-:Y:S05]  /*57e0*/  BSYNC B0 ;  /* 0x0000000000007941 */ /* 0x000fea0003800000 */
.L_x_39:
[----:B0-2---:R-:W2:Y:S01]  /*57f0*/  LDL.64 R4, [R1] ;  /* 0x0000000001047983 */ /* 0x005ea20000100a00 */
[----:B------:R-:W-:Y:S01]  /*5800*/  ULDC.64 UR4, c[0x0][0x650] ;  /* 0x0001940000047ab9 */ /* 0x000fe20000000a00 */
[----:B------:R-:W-:Y:S02]  /*5810*/  IMAD.U32 R0, RZ, RZ, UR44 ;  /* 0x0000002cff007e24 */ /* 0x000fe4000f8e00ff */
[----:B------:R-:W-:Y:S02]  /*5820*/  IMAD.MOV.U32 R22, RZ, RZ, -0x1 ;  /* 0xffffffffff167424 */ /* 0x000fe400078e00ff */
[----:B------:R0:W-:Y:S01]  /*5830*/  SYNCS.ARRIVE.TRANS64.A1T0 RZ, [R0+UR47], RZ ;  /* 0x000000ff00ff79a7 */ /* 0x0001e2000810002f */
[----:B------:R-:W-:Y:S02]  /*5840*/  IMAD.MOV.U32 R19, RZ, RZ, -0x1 ;  /* 0xffffffffff137424 */ /* 0x000fe400078e00ff */
[----:B------:R-:W-:Y:S01]  /*5850*/  IMAD.MOV.U32 R18, RZ, RZ, -0x1 ;  /* 0xffffffffff127424 */ /* 0x000fe200078e00ff */
[----:B0-----:R-:W-:-:S02]  /*5860*/  PRMT R0, RZ, 0x7610, R0 ;  /* 0x00007610ff007816 */ /* 0x001fc40000000000 */
[----:B--2---:R-:W-:-:S05]  /*5870*/  LEA R16, P0, R4, R16, 0x1 ;  /* 0x0000001004107211 */ /* 0x004fca00078008ff */
[----:B------:R-:W-:Y:S01]  /*5880*/  IMAD.X R17, R98, 0x1, R17, P0 ;  /* 0x0000000162117824 */ /* 0x000fe200000e0611 */
[----:B------:R-:W-:-:S04]  /*5890*/  ISETP.GE.U32.AND P0, PT, R16, UR4, PT ;  /* 0x0000000410007c0c */ /* 0x000fc8000bf06070 */
[----:B------:R-:W-:-:S13]  /*58a0*/  ISETP.GE.U32.AND.EX P0, PT, R17, UR5, PT, P0 ;  /* 0x0000000511007c0c */ /* 0x000fda000bf06100 */
[----:B------:R-:W-:Y:S05]  /*58b0*/  @P0 BRA `(.L_x_170) ;  /* 0x0000000400500947 */ /* 0x000fea0003800000 */
[----:B------:R-:W0:Y:S01]  /*58c0*/  LDC.64 R10, c[0x0][0x628] ;  /* 0x00018a00ff0a7b82 */ /* 0x000e220000000a00 */
[----:B------:R-:W2:Y:S01]  /*58d0*/  S2R R19, SR_CTAID.X ;  /* 0x0000000000137919 */ /* 0x000ea20000002500 */
[----:B------:R-:W-:Y:S02]  /*58e0*/  IMAD.MOV.U32 R8, RZ, RZ, R16 ;  /* 0x000000ffff087224 */ /* 0x000fe400078e0010 */
[----:B------:R-:W-:Y:S01]  /*58f0*/  IMAD.MOV.U32 R9, RZ, RZ, R17 ;  /* 0x000000ffff097224 */ /* 0x000fe200078e0011 */
[----:B------:R-:W3:Y:S03]  /*5900*/  S2R R20, SR_CTAID.Y ;  /* 0x0000000000147919 */ /* 0x000ee60000002600 */
[----:B------:R-:W1:Y:S08]  /*5910*/  LDC R0, c[0x0][0x630] ;  /* 0x00018c00ff007b82 */ /* 0x000e700000000800 */
[----:B------:R-:W1:Y:S01]  /*5920*/  LDC.64 R14, c[0x0][0x620] ;  /* 0x00018800ff0e7b82 */ /* 0x000e620000000a00 */
[----:B0-----:R-:W-:-:S04]  /*5930*/  ISETP.NE.U32.AND P0, PT, R10, RZ, PT ;  /* 0x000000ff0a00720c */ /* 0x001fc80003f05070 */
[----:B------:R-:W-:-:S13]  /*5940*/  ISETP.NE.AND.EX P0, PT, R11, RZ, PT, P0 ;  /* 0x000000ff0b00720c */ /* 0x000fda0003f05300 */
[----:B-123--:R-:W-:Y:S05]  /*5950*/  @!P0 BRA `(.L_x_171) ;  /* 0x0000000000288947 */ /* 0x00efea0003800000 */
[----:B------:R-:W0:Y:S02]  /*5960*/  LDC R3, c[0x0][0x634] ;  /* 0x00018d00ff037b82 */ /* 0x000e240000000800 */
[----:B0-----:R-:W-:-:S05]  /*5970*/  IADD3 R3, P0, R16, R3, RZ ;  /* 0x0000000310037210 */ /* 0x001fca0007f1e0ff */
[----:B------:R-:W-:-:S04]  /*5980*/  IMAD.X R13, RZ, RZ, R17, P0 ;  /* 0x000000ffff0d7224 */ /* 0x000fc800000e0611 */
[----:B------:R-:W-:-:S04]  /*5990*/  IMAD.WIDE.U32 R4, R13, R10, RZ ;  /* 0x0000000a0d047225 */ /* 0x000fc800078e00ff */
[----:B----4-:R-:W-:-:S04]  /*59a0*/  IMAD.WIDE.U32 R6, P0, R3, R11, R4 ;  /* 0x0000000b03067225 */ /* 0x010fc80007800004 */
[----:B------:R-:W-:-:S04]  /*59b0*/  IMAD.WIDE.U32 R4, R3, R10, RZ ;  /* 0x0000000a03047225 */ /* 0x000fc800078e00ff */
[----:B------:R-:W-:Y:S01]  /*59c0*/  IMAD.X R9, RZ, RZ, RZ, P0 ;  /* 0x000000ffff097224 */ /* 0x000fe200000e06ff */
[----:B------:R-:W-:Y:S01]  /*59d0*/  IADD3 RZ, P0, R5, R6, RZ ;  /* 0x0000000605ff7210 */ /* 0x000fe20007f1e0ff */
[----:B------:R-:W-:-:S04]  /*59e0*/  IMAD.MOV.U32 R8, RZ, RZ, R7 ;  /* 0x000000ffff087224 */ /* 0x000fc800078e0007 */
[----:B------:R-:W-:-:S08]  /*59f0*/  IMAD.WIDE.U32.X R8, R13, R11, R8, P0 ;  /* 0x0000000b0d087225 */ /* 0x000fd000000e0408 */
.L_x_171:
[-CC-:B------:R-:W-:Y:S01]  /*5a00*/  SHF.R.U64 R18, R8, R0.reuse, R9.reuse ;  /* 0x0000000008127219 */ /* 0x180fe20000001209 */
[----:B------:R-:W0:Y:S01]  /*5a10*/  LDC.64 R24, c[0x0][0x640] ;  /* 0x00019000ff187b82 */ /* 0x000e220000000a00 */
[----:B------:R-:W-:Y:S01]  /*5a20*/  SHF.R.U32.HI R0, RZ, R0, R9 ;  /* 0x00000000ff007219 */ /* 0x000fe20000011609 */
[----:B------:R-:W-:Y:S01]  /*5a30*/  ULDC UR4, c[0x0][0x150] ;  /* 0x0000540000047ab9 */ /* 0x000fe20000000800 */
[----:B------:R-:W-:Y:S02]  /*5a40*/  IADD3 R3, P0, RZ, -R18, RZ ;  /* 0x80000012ff037210 */ /* 0x000fe40007f1e0ff */
[----:B----4-:R-:W-:-:S03]  /*5a50*/  I2FP.F32.U32 R7, R19 ;  /* 0x0000001300077245 */ /* 0x010fc60000201000 */
[----:B------:R-:W1:Y:S01]  /*5a60*/  LDC R6, c[0x0][0x618] ;  /* 0x00018600ff067b82 */ /* 0x000e620000000800 */
[----:B------:R-:W-:Y:S02]  /*5a70*/  IMAD.X R5, RZ, RZ, ~R0, P0 ;  /* 0x000000ffff057224 */ /* 0x000fe400000e0e00 */
[----:B------:R-:W-:Y:S01]  /*5a80*/  FMUL R7, R7, UR4 ;  /* 0x0000000407077c20 */ /* 0x000fe20008400000 */
[----:B------:R-:W-:Y:S01]  /*5a90*/  ULDC UR4, c[0x0][0x154] ;  /* 0x0000550000047ab9 */ /* 0x000fe20000000800 */
[-C--:B------:R-:W-:Y:S02]  /*5aa0*/  IMAD R0, R5, R14.reuse, RZ ;  /* 0x0000000e05007224 */ /* 0x080fe400078e02ff */
[C---:B------:R-:W-:Y:S01]  /*5ab0*/  IMAD.WIDE.U32 R4, R3.reuse, R14, R16 ;  /* 0x0000000e03047225 */ /* 0x040fe200078e0010 */
[----:B------:R-:W2:Y:S01]  /*5ac0*/  LDC R8, c[0x0][0x608] ;  /* 0x00018200ff087b82 */ /* 0x000ea20000000800 */
[----:B------:R-:W3:Y:S02]  /*5ad0*/  F2I.U32.TRUNC.NTZ R7, R7 ;  /* 0x0000000700077305 */ /* 0x000ee4000020f000 */
[----:B------:R-:W-:-:S04]  /*5ae0*/  IMAD R3, R3, R15, R0 ;  /* 0x0000000f03037224 */ /* 0x000fc800078e0200 */
[----:B------:R-:W-:Y:S01]  /*5af0*/  IMAD.IADD R3, R5, 0x1, R3 ;  /* 0x0000000105037824 */ /* 0x000fe200078e0203 */
[----:B------:R-:W4:Y:S01]  /*5b00*/  LDC R22, c[0x0][0x658] ;  /* 0x00019600ff167b82 */ /* 0x000f220000000800 */
[----:B------:R-:W-:Y:S02]  /*5b10*/  I2FP.F32.U32 R5, R20 ;  /* 0x0000001400057245 */ /* 0x000fe40000201000 */
[----:B0-----:R-:W-:-:S04]  /*5b20*/  ISETP.NE.U32.AND P0, PT, R24, RZ, PT ;  /* 0x000000ff1800720c */ /* 0x001fc80003f05070 */
[----:B------:R-:W-:Y:S01]  /*5b30*/  ISETP.NE.AND.EX P0, PT, R25, RZ, PT, P0 ;  /* 0x000000ff1900720c */ /* 0x000fe20003f05300 */
[----:B------:R-:W0:Y:S01]  /*5b40*/  LDC R0, c[0x0][0x144] ;  /* 0x00005100ff007b82 */ /* 0x000e220000000800 */
[-C--:B-1----:R-:W-:Y:S01]  /*5b50*/  SHF.R.U64 R10, R4, R6.reuse, R3 ;  /* 0x00000006040a7219 */ /* 0x082fe20000001203 */
[----:B---3--:R-:W-:Y:S01]  /*5b60*/  IMAD.MOV R7, RZ, RZ, -R7 ;  /* 0x000000ffff077224 */ /* 0x008fe200078e0a07 */
[----:B------:R-:W-:Y:S01]  /*5b70*/  SHF.R.U32.HI R3, RZ, R6, R3 ;  /* 0x00000006ff037219 */ /* 0x000fe20000011603 */
[----:B------:R-:W-:-:S04]  /*5b80*/  FMUL R6, R5, UR4 ;  /* 0x0000000405067c20 */ /* 0x000fc80008400000 */
[----:B------:R-:W1:Y:S01]  /*5b90*/  LDC R15, c[0x0][0x148] ;  /* 0x00005200ff0f7b82 */ /* 0x000e620000000800 */
[----:B------:R3:W0:Y:S01]  /*5ba0*/  F2I.U32.TRUNC.NTZ R14, R6 ;  /* 0x00000006000e7305 */ /* 0x000622000020f000 */
[-CC-:B--2---:R-:W-:Y:S02]  /*5bb0*/  SHF.R.U64 R12, R10, R8.reuse, R3.reuse ;  /* 0x000000080a0c7219 */ /* 0x184fe40000001203 */
[----:B------:R-:W-:-:S04]  /*5bc0*/  SHF.R.U32.HI R3, RZ, R8, R3 ;  /* 0x00000008ff037219 */ /* 0x000fc80000011603 */
[----:B------:R-:W2:Y:S01]  /*5bd0*/  LDC R21, c[0x0][0x600] ;  /* 0x00018000ff157b82 */ /* 0x000ea20000000800 */
[-CC-:B----4-:R-:W-:Y:S02]  /*5be0*/  SHF.R.U64 R13, R12, R22.reuse, R3.reuse ;  /* 0x000000160c0d7219 */ /* 0x190fe40000001203 */
[----:B------:R-:W-:-:S03]  /*5bf0*/  SHF.R.U32.HI R5, RZ, R22, R3 ;  /* 0x00000016ff057219 */ /* 0x000fc60000011603 */
[----:B------:R-:W-:Y:S02]  /*5c00*/  IMAD.MOV.U32 R4, RZ, RZ, R13 ;  /* 0x000000ffff047224 */ /* 0x000fe400078e000d */
[----:B------:R-:W4:Y:S01]  /*5c10*/  LDC R26, c[0x0][0x648] ;  /* 0x00019200ff1a7b82 */ /* 0x000f220000000800 */
[----:B0-----:R-:W-:-:S07]  /*5c20*/  IMAD R22, R0, R7, R19 ;  /* 0x0000000700167224 */ /* 0x001fce00078e0213 */
[----:B------:R-:W0:Y:S08]  /*5c30*/  LDC R27, c[0x0][0x638] ;  /* 0x00018e00ff1b7b82 */ /* 0x000e300000000800 */
[----:B------:R-:W0:Y:S01]  /*5c40*/  LDC R28, c[0x0][0x610] ;  /* 0x00018400ff1c7b82 */ /* 0x000e220000000800 */
[----:B-1-3--:R-:W-:Y:S05]  /*5c50*/  @!P0 BRA `(.L_x_172) ;  /* 0x0000000000288947 */ /* 0x00afea0003800000 */
[----:B------:R-:W1:Y:S02]  /*5c60*/  LDC R0, c[0x0][0x64c] ;  /* 0x00019300ff007b82 */ /* 0x000e640000000800 */
[----:B-1----:R-:W-:-:S05]  /*5c70*/  IADD3 R3, P0, R13, R0, RZ ;  /* 0x000000000d037210 */ /* 0x002fca0007f1e0ff */
        /* <DEDUP_REMOVED lines=8> */
.L_x_172:
[----:B------:R-:W-:Y:S01]  /*5d00*/  ISETP.NE.AND P0, PT, R2, 0x1, PT ;  /* 0x000000010200780c */ /* 0x000fe20003f05270 */
[----:B------:R-:W-:Y:S01]  /*5d10*/  IMAD.MOV R14, RZ, RZ, -R14 ;  /* 0x000000ffff0e7224 */ /* 0x000fe200078e0a0e */
[----:B----4-:R-:W-:Y:S01]  /*5d20*/  SHF.R.U64 R0, R4, R26, R5 ;  /* 0x0000001a04007219 */ /* 0x010fe20000001205 */
[----:B--2---:R-:W-:Y:S01]  /*5d30*/  VIADD R5, R21, 0xffffffff ;  /* 0xffffffff15057836 */ /* 0x004fe20000000000 */
[----:B------:R-:W-:-:S03]  /*5d40*/  LOP3.LUT R3, R12, R99, RZ, 0xc0, !PT ;  /* 0x000000630c037212 */ /* 0x000fc600078ec0ff */
[----:B------:R-:W-:Y:S01]  /*5d50*/  IMAD.MOV R4, RZ, RZ, -R0 ;  /* 0x000000ffff047224 */ /* 0x000fe200078e0a00 */
[----:B------:R-:W-:Y:S01]  /*5d60*/  LOP3.LUT R5, R10, R5, RZ, 0xc0, !PT ;  /* 0x000000050a057212 */ /* 0x000fe200078ec0ff */
[----:B------:R-:W-:Y:S02]  /*5d70*/  IMAD R3, R96, R0, R3 ;  /* 0x0000000060037224 */ /* 0x000fe400078e0203 */
[----:B0-----:R-:W-:Y:S02]  /*5d80*/  IMAD R0, R4, R27, R13 ;  /* 0x0000001b04007224 */ /* 0x001fe400078e020d */
[----:B------:R-:W-:Y:S02]  /*5d90*/  @P0 IMAD R22, R15, R14, R20 ;  /* 0x0000000e0f160224 */ /* 0x000fe400078e0214 */
[----:B------:R-:W-:Y:S02]  /*5da0*/  IMAD.MOV.U32 R4, RZ, RZ, 0x1 ;  /* 0x00000001ff047424 */ /* 0x000fe400078e00ff */
[----:B------:R-:W-:-:S02]  /*5db0*/  IMAD R22, R3, R28, R22 ;  /* 0x0000001c03167224 */ /* 0x000fc400078e0216 */
[----:B------:R-:W-:Y:S01]  /*5dc0*/  IMAD R3, R0, R21, R5 ;  /* 0x0000001500037224 */ /* 0x000fe200078e0205 */
[----:B------:R-:W-:-:S04]  /*5dd0*/  PRMT R0, R4, 0x7610, R0 ;  /* 0x0000761004007816 */ /* 0x000fc80000000000 */
[----:B------:R-:W-:Y:S02]  /*5de0*/  SEL R19, R3, R22, !P0 ;  /* 0x0000001603137207 */ /* 0x000fe40004000000 */
[----:B------:R-:W-:-:S07]  /*5df0*/  SEL R22, R22, R3, !P0 ;  /* 0x0000000316167207 */ /* 0x000fce0004000000 */
.L_x_170:
[----:B------:R-:W-:Y:S02]  /*5e00*/  LOP3.LUT P0, RZ, R0, 0xff, RZ, 0xc0, !PT ;  /* 0x000000ff00ff7812 */ /* 0x000fe4000780c0ff */
[----:B------:R-:W-:-:S11]  /*5e10*/  LOP3.LUT R102, R102, 0x1, RZ, 0x3c, !PT ;  /* 0x0000000166667812 */ /* 0x000fd600078e3cff */
[----:B------:R-:W-:Y:S05]  /*5e20*/  @P0 BRA `(.L_x_173) ;  /* 0xffffffbc00740947 */ /* 0x000fea000383ffff */
[----:B------:R-:W-:Y:S05]  /*5e30*/  EXIT ;  /* 0x000000000000794d */ /* 0x000fea0003800000 */
.L_x_18:
[----:B------:R-:W-:-:S08]  /*5e40*/  ISETP.NE.AND P0, PT, R14, RZ, PT ;  /* 0x000000ff0e00720c */ /* 0x000fd00003f05270 */
[----:B0-----:R-:W0:-:S00]  /*5e50*/  USETMAXREG.DEALLOC.CTAPOOL 0x28 ;  /* 0x00000028000079c8 */ /* 0x001e0000080e0500 */
[----:B------:R-:W-:Y:S05]  /*5e60*/  @P0 EXIT ;  /* 0x000000000000094d */ /* 0x000fea0003800000 */
[----:B0-----:R-:W-:Y:S01]  /*5e70*/  LOP3.LUT P0, RZ, R8, 0xff, RZ, 0xc0, !PT ;  /* 0x000000ff08ff7812 */ /* 0x001fe2000780c0ff */
[----:B------:R-:W-:Y:S02]  /*5e80*/  IMAD.MOV.U32 R3, RZ, RZ, 0x1 ;  /* 0x00000001ff037424 */ /* 0x000fe400078e00ff */
[----:B------:R-:W-:-:S10]  /*5e90*/  IMAD.MOV.U32 R8, RZ, RZ, RZ ;  /* 0x000000ffff087224 */ /* 0x000fd400078e00ff */
[----:B------:R-:W-:Y:S05]  /*5ea0*/  @!P0 BRA `(.L_x_174) ;  /* 0x0000000c006c8947 */ /* 0x000fea0003800000 */
[----:B------:R-:W0:Y:S01]  /*5eb0*/  S2UR UR9, SR_CgaCtaId ;  /* 0x00000000000979c3 */ /* 0x000e220000008800 */
[----:B------:R-:W-:Y:S01]  /*5ec0*/  ULDC UR5, c[0x0][0x658] ;  /* 0x0001960000057ab9 */ /* 0x000fe20000000800 */
[----:B------:R-:W-:Y:S01]  /*5ed0*/  UMOV UR10, 0xffffffff ;  /* 0xffffffff000a7882 */ /* 0x000fe20000000000 */
[----:B------:R-:W-:Y:S01]  /*5ee0*/  UMOV UR11, 0x1 ;  /* 0x00000001000b7882 */ /* 0x000fe20000000000 */
[----:B------:R-:W-:Y:S01]  /*5ef0*/  USHF.L.U32 UR10, UR10, UR5, URZ ;  /* 0x000000050a0a7299 */ /* 0x000fe2000800063f */
[----:B------:R-:W-:Y:S01]  /*5f00*/  LOP3.LUT P0, RZ, R5, 0x1f, RZ, 0xc0, !PT ;  /* 0x0000001f05ff7812 */ /* 0x000fe2000780c0ff */
[----:B------:R-:W-:Y:S01]  /*5f10*/  BSSY B0, `(.L_x_174) ;  /* 0x00000d4000007945 */ /* 0x000fe20003800000 */
[C---:B------:R-:W-:Y:S01]  /*5f20*/  ISETP.NE.AND P2, PT, R4.reuse, RZ, PT ;  /* 0x000000ff0400720c */ /* 0x040fe20003f45270 */
[----:B------:R-:W-:Y:S01]  /*5f30*/  IMAD.MOV.U32 R10, RZ, RZ, 0x1 ;  /* 0x00000001ff0a7424 */ /* 0x000fe200078e00ff */
[----:B------:R-:W-:Y:S01]  /*5f40*/  ISETP.NE.OR P0, PT, R4, RZ, !P0 ;  /* 0x000000ff0400720c */ /* 0x000fe20004705670 */
[----:B------:R-:W-:Y:S01]  /*5f50*/  IMAD.MOV.U32 R3, RZ, RZ, 0x1 ;  /* 0x00000001ff037424 */ /* 0x000fe200078e00ff */
[----:B------:R-:W-:Y:S01]  /*5f60*/  LOP3.LUT R9, R23, 0x2, RZ, 0xfc, !PT ;  /* 0x0000000217097812 */ /* 0x000fe200078efcff */
[----:B------:R-:W-:Y:S01]  /*5f70*/  IMAD.MOV.U32 R8, RZ, RZ, RZ ;  /* 0x000000ffff087224 */ /* 0x000fe200078e00ff */
[----:B------:R-:W-:Y:S01]  /*5f80*/  ULDC UR4, c[0x0][0x600] ;  /* 0x0001800000047ab9 */ /* 0x000fe20000000800 */
[----:B------:R-:W-:Y:S01]  /*5f90*/  UMOV UR18, 0x55 ;  /* 0x0000005500127882 */ /* 0x000fe20000000000 */
[----:B------:R-:W-:-:S02]  /*5fa0*/  UIADD3 UR26, UR40, 0x1, URZ ;  /* 0x00000001281a7890 */ /* 0x000fc4000fffe03f */
[----:B------:R-:W-:Y:S02]  /*5fb0*/  UIADD3 UR4, UR4, -0x1, URZ ;  /* 0xffffffff04047890 */ /* 0x000fe4000fffe03f */
[----:B------:R-:W-:Y:S01]  /*5fc0*/  USHF.L.U32 UR5, UR11, UR5, URZ ;  /* 0x000000050b057299 */ /* 0x000fe2000800063f */
[----:B------:R-:W-:Y:S01]  /*5fd0*/  ULDC.64 UR24, c[0x0][0x198] ;  /* 0x0000660000187ab9 */ /* 0x000fe20000000a00 */
[----:B0-----:R-:W-:Y:S02]  /*5fe0*/  ULOP3.LUT UR8, UR9, 0x1, URZ, 0xc0, !UPT ;  /* 0x0000000109087892 */ /* 0x001fe4000f8ec03f */
[----:B------:R-:W-:Y:S02]  /*5ff0*/  USHF.L.U32 UR7, UR9, 0xb, URZ ;  /* 0x0000000b09077899 */ /* 0x000fe4000800063f */
[----:B------:R-:W-:Y:S02]  /*6000*/  USHF.R.U32.HI UR27, URZ, 0x1, UR9 ;  /* 0x000000013f1b7899 */ /* 0x000fe40008011609 */
[----:B------:R-:W-:-:S02]  /*6010*/  USHF.L.U32 UR6, UR9, 0x6, URZ ;  /* 0x0000000609067899 */ /* 0x000fc4000800063f */
[----:B------:R-:W-:Y:S02]  /*6020*/  ULOP3.LUT UR9, UR9, 0xfffffffe, URZ, 0xc0, !UPT ;  /* 0xfffffffe09097892 */ /* 0x000fe4000f8ec03f */
[----:B------:R-:W-:Y:S02]  /*6030*/  UISETP.GT.U32.AND UP0, UPT, UR8, 0xffff, UPT ;  /* 0x0000ffff0800788c */ /* 0x000fe4000bf04070 */
[----:B------:R-:W-:Y:S02]  /*6040*/  ULOP3.LUT UR13, UR7, 0x800, URZ, 0xc0, !UPT ;  /* 0x00000800070d7892 */ /* 0x000fe4000f8ec03f */
[----:B------:R-:W-:Y:S02]  /*6050*/  ULOP3.LUT UR7, URZ, UR10, URZ, 0x33, !UPT ;  /* 0x0000000a3f077292 */ /* 0x000fe4000f8e333f */
[----:B------:R-:W-:Y:S02]  /*6060*/  USHF.L.U32 UR10, UR11, UR9, URZ ;  /* 0x000000090b0a7299 */ /* 0x000fe4000800063f */
[----:B------:R-:W-:-:S02]  /*6070*/  ULOP3.LUT UR9, UR9, 0x1, URZ, 0xfc, !UPT ;  /* 0x0000000109097892 */ /* 0x000fc4000f8efc3f */
[----:B------:R-:W-:Y:S02]  /*6080*/  USEL UR8, UR8, 0xffff, !UP0 ;  /* 0x0000ffff08087887 */ /* 0x000fe4000c000000 */
[----:B------:R-:W-:Y:S02]  /*6090*/  USHF.L.U32 UR9, UR11, UR9, URZ ;  /* 0x000000090b097299 */ /* 0x000fe4000800063f */
[----:B------:R-:W-:Y:S02]  /*60a0*/  ULOP3.LUT UR8, UR8, 0xffff, URZ, 0xc0, !UPT ;  /* 0x0000ffff08087892 */ /* 0x000fe4000f8ec03f */
[----:B------:R-:W-:Y:S02]  /*60b0*/  ULEA UR28, UR27, 0x380, 0x9 ;  /* 0x000003801b1c7891 */ /* 0x000fe4000f8e483f */
[----:B------:R-:W-:Y:S02]  /*60c0*/  ULOP3.LUT UR6, UR6, 0x40, URZ, 0xc0, !UPT ;  /* 0x0000004006067892 */ /* 0x000fe4000f8ec03f */
[----:B------:R-:W-:-:S02]  /*60d0*/  UIADD3 UR13, UR13, 0x12b80, URZ ;  /* 0x00012b800d0d7890 */ /* 0x000fc4000fffe03f */
[----:B------:R-:W-:Y:S02]  /*60e0*/  ULOP3.LUT UR19, UR10, UR9, URZ, 0xfc, !UPT ;  /* 0x000000090a137292 */ /* 0x000fe4000f8efc3f */
[----:B------:R-:W-:-:S12]  /*60f0*/  USHF.L.U32 UR18, UR18, UR8, URZ ;  /* 0x0000000812127299 */ /* 0x000fd8000800063f */
.L_x_186:
[----:B------:R-:W-:-:S03]  /*6100*/  UMOV UR8, 0xffffffff ;  /* 0xffffffff00087882 */ /* 0x000fc60000000000 */
[----:B------:R-:W-:Y:S05]  /*6110*/  BRA.DIV UR8, `(.L_x_175) ;  /* 0x0000002208907947 */ /* 0x000fea000b800000 */
[----:B------:R-:W-:-:S13]  /*6120*/  ELECT P6, URZ, PT ;  /* 0x00000000003f782f */ /* 0x000fda00038c0000 */
.L_x_232:
[----:B------:R-:W0:Y:S01]  /*6130*/  LDC R4, c[0x0][0x28c] ;  /* 0x0000a300ff047b82 */ /* 0x000e220000000800 */
[----:B------:R-:W-:Y:S01]  /*6140*/  BSSY B1, `(.L_x_176) ;  /* 0x000003a000017945 */ /* 0x000fe20003800000 */
[----:B0-----:R-:W-:-:S13]  /*6150*/  ISETP.LT.OR P6, PT, R4, 0x1, !P6 ;  /* 0x000000010400780c */ /* 0x001fda00077c1670 */
[----:B------:R-:W-:Y:S05]  /*6160*/  @P6 BRA `(.L_x_177) ;  /* 0x0000000000dc6947 */ /* 0x000fea0003800000 */
[----:B------:R-:W-:Y:S01]  /*6170*/  LEA R22, R22, UR27, 0x2 ;  /* 0x0000001b16167c11 */ /* 0x000fe2000f8e10ff */
[----:B------:R-:W-:Y:S01]  /*6180*/  IMAD.MOV.U32 R13, RZ, RZ, RZ ;  /* 0x000000ffff0d7224 */ /* 0x000fe200078e00ff */
[----:B------:R-:W-:Y:S01]  /*6190*/  LEA R19, R19, UR6, 0x7 ;  /* 0x0000000613137c11 */ /* 0x000fe2000f8e38ff */
[----:B------:R-:W-:Y:S02]  /*61a0*/  IMAD.U32 R14, RZ, RZ, UR26 ;  /* 0x0000001aff0e7e24 */ /* 0x000fe4000f8e00ff */
[----:B------:R-:W-:Y:S02]  /*61b0*/  IMAD.MOV.U32 R4, RZ, RZ, R3 ;  /* 0x000000ffff047224 */ /* 0x000fe400078e0003 */
[----:B------:R-:W-:Y:S02]  /*61c0*/  IMAD.MOV.U32 R5, RZ, RZ, R8 ;  /* 0x000000ffff057224 */ /* 0x000fe400078e0008 */
[----:B------:R-:W-:-:S07]  /*61d0*/  IMAD.SHL.U32 R22, R22, 0x10, RZ ;  /* 0x0000001016167824 */ /* 0x000fce00078e00ff */
.L_x_181:
[----:B------:R-:W0:Y:S01]  /*61e0*/  S2R R7, SR_CgaCtaId ;  /* 0x0000000000077919 */ /* 0x000e220000008800 */
[----:B------:R-:W-:-:S04]  /*61f0*/  MOV R6, 0x400 ;  /* 0x0000040000067802 */ /* 0x000fc80000000f00 */
[----:B0-----:R-:W-:Y:S02]  /*6200*/  LEA R12, R7, R6, 0x18 ;  /* 0x00000006070c7211 */ /* 0x001fe400078ec0ff */
[----:B------:R-:W-:Y:S01]  /*6210*/  SHF.L.U32 R6, R4, 0x1f, RZ ;  /* 0x0000001f04067819 */ /* 0x000fe200000006ff */
[----:B------:R-:W0:Y:S02]  /*6220*/  @!P2 LDC R7, c[0x0][0x500] ;  /* 0x00014000ff07ab82 */ /* 0x000e240000000800 */
[----:B------:R-:W-:-:S04]  /*6230*/  IMAD R11, R5, 0x8, R12 ;  /* 0x00000008050b7824 */ /* 0x000fc800078e020c */
[----:B------:R-:W1:Y:S02]  /*6240*/  SYNCS.PHASECHK.TRANS64.TRYWAIT P1, [R11+URZ+0x128], R6 ;  /* 0x000128060b0075a7 */ /* 0x000e64000802017f */
[----:B-1----:R-:W-:Y:S05]  /*6250*/  @!P1 BRA `(.L_x_178) ;  /* 0x0000002000609947 */ /* 0x002fea0003800000 */
.L_x_233:
[----:B-1----:R-:W-:Y:S01]  /*6260*/  PRMT R6, R9, 0x9910, RZ ;  /* 0x0000991009067816 */ /* 0x002fe200000000ff */
[----:B0-----:R0:W-:Y:S03]  /*6270*/  @!P2 SYNCS.ARRIVE.TRANS64 RZ, [R11+URZ], R7 ;  /* 0x000000070bffa9a7 */ /* 0x0011e6000800003f */
[----:B------:R-:W-:-:S13]  /*6280*/  ISETP.NE.AND P1, PT, R6, 0x2, PT ;  /* 0x000000020600780c */ /* 0x000fda0003f25270 */
[----:B0-----:R-:W-:Y:S05]  /*6290*/  @P1 BRA `(.L_x_179) ;  /* 0x0000000000041947 */ /* 0x001fea0003800000 */
[----:B------:R-:W-:Y:S01]  /*62a0*/  BPT.TRAP 0x1 ;  /* 0x000000040000795c */ /* 0x000fe20000300000 */
.L_x_179:
[----:B------:R-:W-:Y:S05]  /*62b0*/  @P0 BRA `(.L_x_180) ;  /* 0x0000000000040947 */ /* 0x000fea0003800000 */
[----:B------:R-:W-:Y:S01]  /*62c0*/  BPT.TRAP 0x1 ;  /* 0x000000040000795c */ /* 0x000fe20000300000 */
.L_x_180:
[----:B------:R-:W-:Y:S01]  /*62d0*/  R2UR UR11, R5 ;  /* 0x00000000050b72ca */ /* 0x000fe200000e0000 */
[----:B------:R-:W-:Y:S01]  /*62e0*/  VIADD R14, R14, 0xffffffff ;  /* 0xffffffff0e0e7836 */ /* 0x000fe20000000000 */
[----:B------:R-:W-:Y:S01]  /*62f0*/  R2UR UR21, R12 ;  /* 0x000000000c1572ca */ /* 0x000fe200000e0000 */
[----:B------:R-:W-:Y:S01]  /*6300*/  UIADD3 UR14, UP0, UR24, 0xf0, URZ ;  /* 0x000000f0180e7890 */ /* 0x000fe2000ff1e03f */
[----:B------:R-:W-:Y:S01]  /*6310*/  R2UR UR22, R22 ;  /* 0x00000000161672ca */ /* 0x000fe200000e0000 */
[----:B------:R-:W-:Y:S01]  /*6320*/  UIADD3 UR30, UP1, UR24, 0x1f0, URZ ;  /* 0x000001f0181e7890 */ /* 0x000fe2000ff3e03f */
[----:B------:R-:W-:Y:S01]  /*6330*/  R2UR UR9, R11 ;  /* 0x000000000b0972ca */ /* 0x000fe200000e0000 */
[----:B------:R-:W-:Y:S01]  /*6340*/  UIADD3.X UR15, URZ, UR25, URZ, UP0, !UPT ;  /* 0x000000193f0f7290 */ /* 0x000fe200087fe43f */
[----:B------:R-:W-:Y:S01]  /*6350*/  R2UR UR10, R13 ;  /* 0x000000000d0a72ca */ /* 0x000fe200000e0000 */
[----:B------:R-:W-:Y:S01]  /*6360*/  UPRMT UR20, URZ, 0x5410, UR18 ;  /* 0x000054103f147896 */ /* 0x000fe20008000012 */
[----:B------:R-:W-:Y:S01]  /*6370*/  R2UR UR12, R18 ;  /* 0x00000000120c72ca */ /* 0x000fe200000e0000 */
[----:B------:R-:W-:Y:S01]  /*6380*/  VIADD R5, R5, 0x1 ;  /* 0x0000000105057836 */ /* 0x000fe20000000000 */
[----:B------:R-:W-:Y:S01]  /*6390*/  R2UR UR23, R19 ;  /* 0x00000000131772ca */ /* 0x000fe200000e0000 */
[----:B------:R-:W-:Y:S01]  /*63a0*/  ULEA UR8, UR11, UR28, 0xb ;  /* 0x0000001c0b087291 */ /* 0x000fe2000f8e583f */
[----:B------:R-:W-:Y:S01]  /*63b0*/  ISETP.GT.AND P3, PT, R14, 0x1, PT ;  /* 0x000000010e00780c */ /* 0x000fe20003f64270 */
[----:B------:R-:W-:Y:S01]  /*63c0*/  ULEA UR11, UR11, UR13, 0xc ;  /* 0x0000000d0b0b7291 */ /* 0x000fe2000f8e603f */
[----:B------:R-:W-:Y:S01]  /*63d0*/  ISETP.NE.AND P1, PT, R5, 0x25, PT ;  /* 0x000000250500780c */ /* 0x000fe20003f25270 */
[----:B------:R-:W-:Y:S01]  /*63e0*/  UIADD3 UR8, UR21, UR8, URZ ;  /* 0x0000000815087290 */ /* 0x000fe2000fffe03f */
[----:B------:R-:W-:Y:S01]  /*63f0*/  VIADD R13, R13, 0x20 ;  /* 0x000000200d0d7836 */ /* 0x000fe20000000000 */
[----:B------:R-:W-:Y:S01]  /*6400*/  UIADD3 UR21, UR21, UR11, URZ ;  /* 0x0000000b15157290 */ /* 0x000fe2000fffe03f */
[----:B------:R-:W-:Y:S01]  /*6410*/  SEL R7, RZ, 0x1, P1 ;  /* 0x00000001ff077807 */ /* 0x000fe20000800000 */
[----:B------:R-:W-:Y:S01]  /*6420*/  UPRMT UR29, URZ, 0x5410, UR19 ;  /* 0x000054103f1d7896 */ /* 0x000fe20008000013 */
[----:B------:R-:W-:Y:S01]  /*6430*/  SEL R5, R5, RZ, P1 ;  /* 0x000000ff05057207 */ /* 0x000fe20000800000 */
[----:B------:R-:W-:Y:S01]  /*6440*/  UIADD3.X UR31, URZ, UR25, URZ, UP1, !UPT ;  /* 0x000000193f1f7290 */ /* 0x000fe20008ffe43f */
[----:B------:R-:W-:Y:S01]  /*6450*/  LOP3.LUT R4, R4, R7, RZ, 0x3c, !PT ;  /* 0x0000000704047212 */ /* 0x000fe200078e3cff */
[----:B------:R-:W-:Y:S01]  /*6460*/  UMOV UR16, 0x0 ;  /* 0x0000000000107882 */ /* 0x000fe20000000000 */
[----:B------:R-:W-:Y:S01]  /*6470*/  UMOV UR17, 0x10000000 ;  /* 0x1000000000117882 */ /* 0x000fe20000000000 */
[----:B------:R-:W-:-:S02]  /*6480*/  UMOV UR11, UR22 ;  /* 0x00000016000b7c82 */ /* 0x000fc40008000000 */
[----:B------:R0:W-:Y:S02]  /*6490*/  UTMALDG.3D.MULTICAST [UR8], [UR14], UR20, desc[UR16] ;  /* 0x000010080e0073b4 */ /* 0x0001e40008011814 */
[----:B0-----:R-:W-:Y:S01]  /*64a0*/  UMOV UR8, UR21 ;  /* 0x0000001500087c82 */ /* 0x001fe20008000000 */
[----:B------:R-:W-:Y:S02]  /*64b0*/  UMOV UR11, UR23 ;  /* 0x00000017000b7c82 */ /* 0x000fe40008000000 */
[----:B------:R0:W-:Y:S02]  /*64c0*/  UTMALDG.3D.MULTICAST [UR8], [UR30], UR29, desc[UR16] ;  /* 0x000010081e0073b4 */ /* 0x0001e4000801181d */
[----:B0-----:R-:W-:Y:S05]  /*64d0*/  @P3 BRA `(.L_x_181) ;  /* 0xfffffffc00403947 */ /* 0x001fea000383ffff */
.L_x_177:
[----:B------:R-:W-:Y:S05]  /*64e0*/  BSYNC B1 ;  /* 0x0000000000017941 */ /* 0x000fea0003800000 */
.L_x_176:
[----:B------:R-:W2:Y:S01]  /*64f0*/  LDL.64 R20, [R1] ;  /* 0x0000000001147983 */ /* 0x000ea20000100a00 */
[----:B------:R-:W-:Y:S01]  /*6500*/  LOP3.LUT P4, RZ, R10, 0xff, RZ, 0xc0, !PT ;  /* 0x000000ff0aff7812 */ /* 0x000fe2000788c0ff */
[----:B------:R-:W-:Y:S01]  /*6510*/  VIADD R11, R8, UR40 ;  /* 0x00000028080b7c36 */ /* 0x000fe20008000000 */
[----:B------:R-:W-:Y:S01]  /*6520*/  ULDC.64 UR8, c[0x0][0x650] ;  /* 0x0001940000087ab9 */ /* 0x000fe20000000a00 */
[----:B------:R-:W-:Y:S01]  /*6530*/  IMAD.U32 R8, RZ, RZ, UR40 ;  /* 0x00000028ff087e24 */ /* 0x000fe2000f8e00ff */
[----:B------:R-:W-:Y:S01]  /*6540*/  UISETP.GE.U32.AND UP0, UPT, UR40, 0x25, UPT ;  /* 0x000000252800788c */ /* 0x000fe2000bf06070 */
[C---:B------:R-:W-:Y:S01]  /*6550*/  IMAD.WIDE.U32 R4, R11.reuse, -0x45306eb3, RZ ;  /* 0xbacf914d0b047825 */ /* 0x040fe200078e00ff */
[----:B------:R-:W-:Y:S01]  /*6560*/  ISETP.GT.U32.AND P1, PT, R11, 0x24, PT ;  /* 0x000000240b00780c */ /* 0x000fe20003f24070 */
[----:B------:R-:W-:Y:S01]  /*6570*/  BSSY B1, `(.L_x_182) ;  /* 0x000006b000017945 */ /* 0x000fe20003800000 */
[----:B------:R-:W-:Y:S01]  /*6580*/  PRMT R10, RZ, 0x7610, R10 ;  /* 0x00007610ff0a7816 */ /* 0x000fe2000000000a */
[----:B------:R-:W-:Y:S01]  /*6590*/  IMAD.MOV.U32 R22, RZ, RZ, -0x1 ;  /* 0xffffffffff167424 */ /* 0x000fe200078e00ff */
[----:B------:R-:W-:Y:S01]  /*65a0*/  ISETP.LT.U32.AND P1, PT, R8, 0x25, P1 ;  /* 0x000000250800780c */ /* 0x000fe20000f21070 */
[----:B------:R-:W-:Y:S01]  /*65b0*/  IMAD.MOV.U32 R19, RZ, RZ, -0x1 ;  /* 0xffffffffff137424 */ /* 0x000fe200078e00ff */
[----:B------:R-:W-:Y:S01]  /*65c0*/  PLOP3.LUT P3, PT, PT, PT, UP0, 0x80, 0x0 ;  /* 0x000000000000781c */ /* 0x000fe20003f6f008 */
[----:B------:R-:W0:Y:S01]  /*65d0*/  @P4 S2R R7, SR_CgaCtaId ;  /* 0x0000000000074919 */ /* 0x000e220000008800 */
[----:B------:R-:W-:Y:S01]  /*65e0*/  SEL R4, RZ, 0x1, !P1 ;  /* 0x00000001ff047807 */ /* 0x000fe20004800000 */
[----:B------:R-:W-:Y:S01]  /*65f0*/  IMAD.MOV.U32 R18, RZ, RZ, -0x1 ;  /* 0xffffffffff127424 */ /* 0x000fe200078e00ff */
[----:B------:R-:W-:-:S02]  /*6600*/  @P4 MOV R6, 0x400 ;  /* 0x0000040000064802 */ /* 0x000fc40000000f00 */
[----:B------:R-:W-:Y:S02]  /*6610*/  LOP3.LUT R3, R3, R4, RZ, 0x3c, !PT ;  /* 0x0000000403037212 */ /* 0x000fe400078e3cff */
[----:B------:R-:W-:Y:S02]  /*6620*/  PRMT R4, RZ, 0x7610, R4 ;  /* 0x00007610ff047816 */ /* 0x000fe40000000004 */
[----:B0-----:R-:W-:Y:S01]  /*6630*/  @P4 LEA R6, R7, R6, 0x18 ;  /* 0x0000000607064211 */ /* 0x001fe200078ec0ff */
[----:B------:R-:W-:-:S03]  /*6640*/  IMAD.IADD R7, R11, 0x1, -R5 ;  /* 0x000000010b077824 */ /* 0x000fc600078e0a05 */
[----:B------:R0:W-:Y:S02]  /*6650*/  @P4 SYNCS.ARRIVE.TRANS64.A1T0 RZ, [R6+URZ+0x288], RZ ;  /* 0x000288ff06ff49a7 */ /* 0x0001e4000810003f */
[----:B------:R-:W-:-:S04]  /*6660*/  LEA.HI R7, R7, R5, RZ, 0x1f ;  /* 0x0000000507077211 */ /* 0x000fc800078ff8ff */
[----:B------:R-:W-:-:S04]  /*6670*/  SHF.R.U32.HI R8, RZ, 0x5, R7 ;  /* 0x00000005ff087819 */ /* 0x000fc80000011607 */
[----:B------:R-:W-:Y:S01]  /*6680*/  @P3 LOP3.LUT R3, R3, 0x1, R8, 0x78, !PT ;  /* 0x0000000103033812 */ /* 0x000fe200078e7808 */
[----:B------:R-:W-:Y:S01]  /*6690*/  IMAD R8, R8, -0x25, R11 ;  /* 0xffffffdb08087824 */ /* 0x000fe200078e020b */
[----:B--2---:R-:W-:-:S05]  /*66a0*/  IADD3 R16, P1, R16, R20, RZ ;  /* 0x0000001410107210 */ /* 0x004fca0007f3e0ff */
[----:B------:R-:W-:Y:S01]  /*66b0*/  IMAD.X R17, R17, 0x1, R0, P1 ;  /* 0x0000000111117824 */ /* 0x000fe200008e0600 */
[----:B------:R-:W-:-:S04]  /*66c0*/  ISETP.GE.U32.AND P1, PT, R16, UR8, PT ;  /* 0x0000000810007c0c */ /* 0x000fc8000bf26070 */
[----:B------:R-:W-:-:S13]  /*66d0*/  ISETP.GE.U32.AND.EX P1, PT, R17, UR9, PT, P1 ;  /* 0x0000000911007c0c */ /* 0x000fda000bf26110 */
[----:B0-----:R-:W-:Y:S05]  /*66e0*/  @P1 BRA `(.L_x_183) ;  /* 0x00000004004c1947 */ /* 0x001fea0003800000 */
[----:B------:R-:W0:Y:S01]  /*66f0*/  S2R R12, SR_CTAID.X ;  /* 0x00000000000c7919 */ /* 0x000e220000002500 */
[----:B------:R-:W-:Y:S01]  /*6700*/  ULDC.64 UR8, c[0x0][0x628] ;  /* 0x00018a0000087ab9 */ /* 0x000fe20000000a00 */
[----:B------:R-:W1:Y:S01]  /*6710*/  LDC R13, c[0x0][0x144] ;  /* 0x00005100ff0d7b82 */ /* 0x000e620000000800 */
[----:B------:R-:W-:Y:S01]  /*6720*/  ISETP.NE.U32.AND P1, PT, RZ, UR8, PT ;  /* 0x00000008ff007c0c */ /* 0x000fe2000bf25070 */
[----:B------:R-:W2:Y:S01]  /*6730*/  S2R R11, SR_CTAID.Y ;  /* 0x00000000000b7919 */ /* 0x000ea20000002600 */
[----:B------:R-:W-:Y:S01]  /*6740*/  ULDC UR10, c[0x0][0x150] ;  /* 0x00005400000a7ab9 */ /* 0x000fe20000000800 */
[----:B------:R-:W-:Y:S01]  /*6750*/  ULDC UR11, c[0x0][0x630] ;  /* 0x00018c00000b7ab9 */ /* 0x000fe20000000800 */
[----:B------:R-:W-:Y:S01]  /*6760*/  ISETP.NE.AND.EX P1, PT, RZ, UR9, PT, P1 ;  /* 0x00000009ff007c0c */ /* 0x000fe2000bf25310 */
[----:B------:R-:W-:Y:S01]  /*6770*/  IMAD.MOV.U32 R4, RZ, RZ, R16 ;  /* 0x000000ffff047224 */ /* 0x000fe200078e0010 */
[----:B0-----:R-:W-:-:S05]  /*6780*/  I2FP.F32.U32 R5, R12 ;  /* 0x0000000c00057245 */ /* 0x001fca0000201000 */
[----:B------:R-:W-:Y:S01]  /*6790*/  FMUL R14, R5, UR10 ;  /* 0x0000000a050e7c20 */ /* 0x000fe20008400000 */
[----:B------:R-:W-:-:S05]  /*67a0*/  IMAD.MOV.U32 R5, RZ, RZ, R17 ;  /* 0x000000ffff057224 */ /* 0x000fca00078e0011 */
[----:B--2---:R-:W-:Y:S05]  /*67b0*/  @!P1 BRA `(.L_x_184) ;  /* 0x0000000000289947 */ /* 0x004fea0003800000 */
[----:B------:R-:W-:Y:S02]  /*67c0*/  ULDC UR10, c[0x0][0x634] ;  /* 0x00018d00000a7ab9 */ /* 0x000fe40000000800 */
[----:B------:R-:W-:-:S05]  /*67d0*/  IADD3 R5, P1, R16, UR10, RZ ;  /* 0x0000000a10057c10 */ /* 0x000fca000ff3e0ff */
[----:B------:R-:W-:-:S04]  /*67e0*/  IMAD.X R15, RZ, RZ, R17, P1 ;  /* 0x000000ffff0f7224 */ /* 0x000fc800008e0611 */
[----:B------:R-:W-:-:S04]  /*67f0*/  IMAD.WIDE.U32 R6, R15, UR8, RZ ;  /* 0x000000080f067c25 */ /* 0x000fc8000f8e00ff */
[----:B------:R-:W-:-:S04]  /*6800*/  IMAD.WIDE.U32 R6, P1, R5, UR9, R6 ;  /* 0x0000000905067c25 */ /* 0x000fc8000f820006 */
[----:B------:R-:W-:-:S04]  /*6810*/  IMAD.WIDE.U32 R4, R5, UR8, RZ ;  /* 0x0000000805047c25 */ /* 0x000fc8000f8e00ff */
[----:B------:R-:W-:Y:S01]  /*6820*/  IMAD.MOV.U32 R4, RZ, RZ, R7 ;  /* 0x000000ffff047224 */ /* 0x000fe200078e0007 */
[----:B------:R-:W-:Y:S01]  /*6830*/  IADD3 RZ, P3, R5, R6, RZ ;  /* 0x0000000605ff7210 */ /* 0x000fe20007f7e0ff */
[----:B------:R-:W-:-:S04]  /*6840*/  IMAD.X R5, RZ, RZ, RZ, P1 ;  /* 0x000000ffff057224 */ /* 0x000fc800008e06ff */
[----:B------:R-:W-:-:S08]  /*6850*/  IMAD.WIDE.U32.X R4, R15, UR9, R4, P3 ;  /* 0x000000090f047c25 */ /* 0x000fd000098e0404 */
.L_x_184:
[--C-:B------:R-:W-:Y:S01]  /*6860*/  SHF.R.U64 R18, R4, UR11, R5.reuse ;  /* 0x0000000b04127c19 */ /* 0x100fe20008001205 */
[----:B------:R-:W0:Y:S01]  /*6870*/  F2I.U32.TRUNC.NTZ R14, R14 ;  /* 0x0000000e000e7305 */ /* 0x000e22000020f000 */
[----:B------:R-:W-:Y:S01]  /*6880*/  SHF.R.U32.HI R4, RZ, UR11, R5 ;  /* 0x0000000bff047c19 */ /* 0x000fe20008011605 */
[----:B------:R-:W-:Y:S01]  /*6890*/  ULDC.64 UR8, c[0x0][0x620] ;  /* 0x0001880000087ab9 */ /* 0x000fe20000000a00 */
[----:B------:R-:W-:Y:S01]  /*68a0*/  IADD3 R7, P1, RZ, -R18, RZ ;  /* 0x80000012ff077210 */ /* 0x000fe20007f3e0ff */
[----:B------:R-:W-:Y:S01]  /*68b0*/  ULDC.64 UR10, c[0x0][0x640] ;  /* 0x00019000000a7ab9 */ /* 0x000fe20000000a00 */
[----:B------:R-:W2:Y:S03]  /*68c0*/  LDC R20, c[0x0][0x148] ;  /* 0x00005200ff147b82 */ /* 0x000ea60000000800 */
[----:B------:R-:W-:Y:S01]  /*68d0*/  IMAD.X R4, RZ, RZ, ~R4, P1 ;  /* 0x000000ffff047224 */ /* 0x000fe200008e0e04 */
[----:B------:R-:W-:-:S03]  /*68e0*/  ISETP.NE.U32.AND P1, PT, RZ, UR10, PT ;  /* 0x0000000aff007c0c */ /* 0x000fc6000bf25070 */
[----:B------:R-:W-:Y:S01]  /*68f0*/  IMAD R6, R4, UR8, RZ ;  /* 0x0000000804067c24 */ /* 0x000fe2000f8e02ff */
[----:B------:R-:W-:Y:S01]  /*6900*/  ISETP.NE.AND.EX P1, PT, RZ, UR11, PT, P1 ;  /* 0x0000000bff007c0c */ /* 0x000fe2000bf25310 */
[----:B------:R-:W-:Y:S01]  /*6910*/  IMAD.WIDE.U32 R4, R7, UR8, R16 ;  /* 0x0000000807047c25 */ /* 0x000fe2000f8e0010 */
[----:B------:R-:W-:-:S03]  /*6920*/  ULDC UR8, c[0x0][0x618] ;  /* 0x0001860000087ab9 */ /* 0x000fc60000000800 */
[----:B------:R-:W-:Y:S01]  /*6930*/  IMAD R7, R7, UR9, R6 ;  /* 0x0000000907077c24 */ /* 0x000fe2000f8e0206 */
[----:B------:R-:W-:Y:S01]  /*6940*/  ULDC UR9, c[0x0][0x154] ;  /* 0x0000550000097ab9 */ /* 0x000fe20000000800 */
[----:B0-----:R-:W-:Y:S02]  /*6950*/  IMAD.MOV R6, RZ, RZ, -R14 ;  /* 0x000000ffff067224 */ /* 0x001fe400078e0a0e */
[----:B------:R-:W-:Y:S02]  /*6960*/  IMAD.IADD R5, R5, 0x1, R7 ;  /* 0x0000000105057824 */ /* 0x000fe400078e0207 */
[----:B-1----:R-:W-:Y:S01]  /*6970*/  IMAD R12, R13, R6, R12 ;  /* 0x000000060d0c7224 */ /* 0x002fe200078e020c */
[----:B------:R-:W-:Y:S02]  /*6980*/  I2FP.F32.U32 R6, R11 ;  /* 0x0000000b00067245 */ /* 0x000fe40000201000 */
[--C-:B------:R-:W-:Y:S02]  /*6990*/  SHF.R.U64 R13, R4, UR8, R5.reuse ;  /* 0x00000008040d7c19 */ /* 0x100fe40008001205 */
[----:B------:R-:W-:Y:S01]  /*69a0*/  SHF.R.U32.HI R4, RZ, UR8, R5 ;  /* 0x00000008ff047c19 */ /* 0x000fe20008011605 */
[----:B------:R-:W-:Y:S01]  /*69b0*/  FMUL R6, R6, UR9 ;  /* 0x0000000906067c20 */ /* 0x000fe20008400000 */
[----:B------:R-:W-:-:S02]  /*69c0*/  ULDC UR8, c[0x0][0x608] ;  /* 0x0001820000087ab9 */ /* 0x000fc40000000800 */
[--C-:B------:R-:W-:Y:S01]  /*69d0*/  SHF.R.U64 R15, R13, UR8, R4.reuse ;  /* 0x000000080d0f7c19 */ /* 0x100fe20008001204 */
[----:B------:R0:W1:Y:S01]  /*69e0*/  F2I.U32.TRUNC.NTZ R21, R6 ;  /* 0x0000000600157305 */ /* 0x000062000020f000 */
[----:B------:R-:W-:Y:S01]  /*69f0*/  SHF.R.U32.HI R4, RZ, UR8, R4 ;  /* 0x00000008ff047c19 */ /* 0x000fe20008011604 */
[----:B------:R-:W-:-:S03]  /*6a00*/  ULDC UR8, c[0x0][0x658] ;  /* 0x0001960000087ab9 */ /* 0x000fc60000000800 */
[--C-:B------:R-:W-:Y:S02]  /*6a10*/  SHF.R.U64 R14, R15, UR8, R4.reuse ;  /* 0x000000080f0e7c19 */ /* 0x100fe40008001204 */
[----:B------:R-:W-:-:S03]  /*6a20*/  SHF.R.U32.HI R19, RZ, UR8, R4 ;  /* 0x00000008ff137c19 */ /* 0x000fc60008011604 */
[----:B------:R-:W-:Y:S02]  /*6a30*/  IMAD.MOV.U32 R4, RZ, RZ, R14 ;  /* 0x000000ffff047224 */ /* 0x000fe400078e000e */
[----:B------:R-:W-:Y:S01]  /*6a40*/  IMAD.MOV.U32 R5, RZ, RZ, R19 ;  /* 0x000000ffff057224 */ /* 0x000fe200078e0013 */
[----:B0-----:R-:W-:Y:S06]  /*6a50*/  @!P1 BRA `(.L_x_185) ;  /* 0x0000000000289947 */ /* 0x001fec0003800000 */
        /* <DEDUP_REMOVED lines=10> */
.L_x_185:
[----:B------:R-:W-:Y:S01]  /*6b00*/  ISETP.NE.AND P1, PT, R2, 0x1, PT ;  /* 0x000000010200780c */ /* 0x000fe20003f25270 */
[----:B------:R-:W-:Y:S01]  /*6b10*/  ULDC UR8, c[0x0][0x648] ;  /* 0x0001920000087ab9 */ /* 0x000fe20000000800 */
[----:B------:R-:W-:Y:S01]  /*6b20*/  LOP3.LUT R15, R15, UR7, RZ, 0xc0, !PT ;  /* 0x000000070f0f7c12 */ /* 0x000fe2000f8ec0ff */
[----:B-1----:R-:W-:Y:S01]  /*6b30*/  IMAD.MOV R21, RZ, RZ, -R21 ;  /* 0x000000ffff157224 */ /* 0x002fe200078e0a15 */
[----:B------:R-:W-:Y:S01]  /*6b40*/  SHF.R.U64 R4, R4, UR8, R5 ;  /* 0x0000000804047c19 */ /* 0x000fe20008001205 */
[----:B------:R-:W-:Y:S01]  /*6b50*/  ULDC UR8, c[0x0][0x638] ;  /* 0x00018e0000087ab9 */ /* 0x000fe20000000800 */
[----:B------:R-:W-:Y:S01]  /*6b60*/  LOP3.LUT R13, R13, UR4, RZ, 0xc0, !PT ;  /* 0x000000040d0d7c12 */ /* 0x000fe2000f8ec0ff */
[----:B------:R-:W-:Y:S02]  /*6b70*/  ULDC UR9, c[0x0][0x610] ;  /* 0x0001840000097ab9 */ /* 0x000fe40000000800 */
[----:B------:R-:W-:Y:S02]  /*6b80*/  IMAD.MOV R5, RZ, RZ, -R4 ;  /* 0x000000ffff057224 */ /* 0x000fe400078e0a04 */
[----:B------:R-:W-:-:S02]  /*6b90*/  IMAD R15, R4, UR5, R15 ;  /* 0x00000005040f7c24 */ /* 0x000fc4000f8e020f */
[----:B--2---:R-:W-:Y:S02]  /*6ba0*/  @P1 IMAD R12, R20, R21, R11 ;  /* 0x00000015140c1224 */ /* 0x004fe400078e020b */
[----:B------:R-:W-:Y:S01]  /*6bb0*/  IMAD R14, R5, UR8, R14 ;  /* 0x00000008050e7c24 */ /* 0x000fe2000f8e020e */
[----:B------:R-:W-:Y:S01]  /*6bc0*/  ULDC UR8, c[0x0][0x600] ;  /* 0x0001800000087ab9 */ /* 0x000fe20000000800 */
[----:B------:R-:W-:Y:S02]  /*6bd0*/  IMAD R12, R15, UR9, R12 ;  /* 0x000000090f0c7c24 */ /* 0x000fe4000f8e020c */
[----:B------:R-:W-:Y:S02]  /*6be0*/  IMAD R5, R14, UR8, R13 ;  /* 0x000000080e057c24 */ /* 0x000fe4000f8e020d */
[----:B------:R-:W-:-:S03]  /*6bf0*/  IMAD.MOV.U32 R4, RZ, RZ, 0x1 ;  /* 0x00000001ff047424 */ /* 0x000fc600078e00ff */
[----:B------:R-:W-:Y:S02]  /*6c00*/  SEL R19, R5, R12, !P1 ;  /* 0x0000000c05137207 */ /* 0x000fe40004800000 */
[----:B------:R-:W-:-:S07]  /*6c10*/  SEL R22, R12, R5, !P1 ;  /* 0x000000050c167207 */ /* 0x000fce0004800000 */
.L_x_183:
[----:B------:R-:W-:Y:S05]  /*6c20*/  BSYNC B1 ;  /* 0x0000000000017941 */ /* 0x000fea0003800000 */
.L_x_182:
[----:B------:R-:W-:-:S13]  /*6c30*/  LOP3.LUT P1, RZ, R4, 0xff, RZ, 0xc0, !PT ;  /* 0x000000ff04ff7812 */ /* 0x000fda000782c0ff */
[----:B------:R-:W-:Y:S05]  /*6c40*/  @P1 BRA `(.L_x_186) ;  /* 0xfffffff4002c1947 */ /* 0x000fea000383ffff */
[----:B------:R-:W-:Y:S05]  /*6c50*/  BSYNC B0 ;  /* 0x0000000000007941 */ /* 0x000fea0003800000 */
.L_x_174:
[----:B------:R-:W-:-:S03]  /*6c60*/  UMOV UR8, 0xffffffff ;  /* 0xffffffff00087882 */ /* 0x000fc60000000000 */
[----:B------:R-:W-:Y:S05]  /*6c70*/  BRA.DIV UR8, `(.L_x_187) ;  /* 0x0000001608ec7947 */ /* 0x000fea000b800000 */
[----:B------:R-:W-:-:S13]  /*6c80*/  ELECT P6, URZ, PT ;  /* 0x00000000003f782f */ /* 0x000fda00038c0000 */
.L_x_236:
[----:B------:R-:W-:Y:S04]  /*6c90*/  BSSY B0, `(.L_x_188) ;  /* 0x0000154000007945 */ /* 0x000fe80003800000 */
[----:B------:R-:W-:Y:S05]  /*6ca0*/  @!P6 BRA `(.L_x_189) ;  /* 0x000000140048e947 */ /* 0x000fea0003800000 */
[----:B------:R-:W-:-:S04]  /*6cb0*/  LOP3.LUT R23, R23, 0x2, RZ, 0xfc, !PT ;  /* 0x0000000217177812 */ /* 0x000fc800078efcff */
[----:B------:R-:W-:-:S13]  /*6cc0*/  ISETP.NE.AND P0, PT, R23, 0x3, PT ;  /* 0x000000031700780c */ /* 0x000fda0003f05270 */
[----:B------:R-:W-:Y:S05]  /*6cd0*/  @!P0 BRA `(.L_x_190) ;  /* 0x0000000000048947 */ /* 0x000fea0003800000 */
[----:B------:R-:W-:Y:S01]  /*6ce0*/  BPT.TRAP 0x1 ;  /* 0x000000040000795c */ /* 0x000fe20000300000 */
.L_x_190:
[----:B------:R-:W0:Y:S01]  /*6cf0*/  S2R R5, SR_CgaCtaId ;  /* 0x0000000000057919 */ /* 0x000e220000008800 */
[----:B------:R-:W-:Y:S02]  /*6d00*/  MOV R0, 0x400 ;  /* 0x0000040000007802 */ /* 0x000fe40000000f00 */
[----:B------:R-:W-:Y:S02]  /*6d10*/  SHF.L.U32 R2, R3, 0x1f, RZ ;  /* 0x0000001f03027819 */ /* 0x000fe400000006ff */
[----:B0-----:R-:W-:-:S05]  /*6d20*/  LEA R5, R5, R0, 0x18 ;  /* 0x0000000005057211 */ /* 0x001fca00078ec0ff */
[----:B------:R-:W-:-:S04]  /*6d30*/  VIADD R5, R5, 0x128 ;  /* 0x0000012805057836 */ /* 0x000fc80000000000 */
[C---:B------:R-:W-:Y:S02]  /*6d40*/  IMAD R7, R8.reuse, 0x8, R5 ;  /* 0x0000000808077824 */ /* 0x040fe400078e0205 */
[----:B------:R-:W-:Y:S02]  /*6d50*/  VIADD R8, R8, 0x1 ;  /* 0x0000000108087836 */ /* 0x000fe40000000000 */
[----:B------:R-:W0:Y:S03]  /*6d60*/  SYNCS.PHASECHK.TRANS64.TRYWAIT P0, [R7+URZ], R2 ;  /* 0x00000002070075a7 */ /* 0x000e26000800017f */
[----:B------:R-:W-:-:S04]  /*6d70*/  ISETP.NE.AND P1, PT, R8, 0x25, PT ;  /* 0x000000250800780c */ /* 0x000fc80003f25270 */
[----:B------:R-:W-:Y:S02]  /*6d80*/  SEL R0, RZ, 0x1, P1 ;  /* 0x00000001ff007807 */ /* 0x000fe40000800000 */
[----:B------:R-:W-:Y:S02]  /*6d90*/  SEL R8, R8, RZ, P1 ;  /* 0x000000ff08087207 */ /* 0x000fe40000800000 */
[----:B------:R-:W-:-:S03]  /*6da0*/  LOP3.LUT R9, R3, R0, RZ, 0x3c, !PT ;  /* 0x0000000003097212 */ /* 0x000fc600078e3cff */
[----:B------:R-:W-:Y:S01]  /*6db0*/  IMAD R6, R8, 0x8, R5 ;  /* 0x0000000808067824 */ /* 0x000fe200078e0205 */
[----:B------:R-:W-:Y:S01]  /*6dc0*/  SHF.L.U32 R3, R9, 0x1f, RZ ;  /* 0x0000001f09037819 */ /* 0x000fe200000006ff */
[----:B0-----:R-:W-:Y:S06]  /*6dd0*/  @!P0 BRA `(.L_x_191) ;  /* 0x0000001400b48947 */ /* 0x001fec0003800000 */
.L_x_237:
[----:B------:R-:W1:Y:S01]  /*6de0*/  SYNCS.PHASECHK.TRANS64.TRYWAIT P0, [R6+URZ], R3 ;  /* 0x00000003060075a7 */ /* 0x000e62000800017f */
[----:B------:R-:W-:-:S05]  /*6df0*/  VIADD R0, R8, 0x1 ;  /* 0x0000000108007836 */ /* 0x000fca0000000000 */
[----:B------:R-:W-:-:S04]  /*6e00*/  ISETP.NE.AND P1, PT, R0, 0x25, PT ;  /* 0x000000250000780c */ /* 0x000fc80003f25270 */
[----:B0-----:R-:W-:Y:S02]  /*6e10*/  SEL R2, RZ, 0x1, P1 ;  /* 0x00000001ff027807 */ /* 0x001fe40000800000 */
[----:B------:R-:W-:Y:S02]  /*6e20*/  SEL R0, R0, RZ, P1 ;  /* 0x000000ff00007207 */ /* 0x000fe40000800000 */
[----:B------:R-:W-:-:S03]  /*6e30*/  LOP3.LUT R9, R9, R2, RZ, 0x3c, !PT ;  /* 0x0000000209097212 */ /* 0x000fc600078e3cff */
[----:B------:R-:W-:Y:S01]  /*6e40*/  IMAD R7, R0, 0x8, R5 ;  /* 0x0000000800077824 */ /* 0x000fe200078e0205 */
[----:B------:R-:W-:Y:S01]  /*6e50*/  SHF.L.U32 R4, R9, 0x1f, RZ ;  /* 0x0000001f09047819 */ /* 0x000fe200000006ff */
[----:B-1----:R-:W-:Y:S06]  /*6e60*/  @!P0 BRA `(.L_x_192) ;  /* 0x0000001400a48947 */ /* 0x002fec0003800000 */
.L_x_238:
[----:B------:R-:W1:Y:S01]  /*6e70*/  SYNCS.PHASECHK.TRANS64.TRYWAIT P0, [R7+URZ], R4 ;  /* 0x00000004070075a7 */ /* 0x000e62000800017f */
[----:B------:R-:W-:-:S05]  /*6e80*/  VIADD R0, R0, 0x1 ;  /* 0x0000000100007836 */ /* 0x000fca0000000000 */
[----:B------:R-:W-:-:S04]  /*6e90*/  ISETP.NE.AND P1, PT, R0, 0x25, PT ;  /* 0x000000250000780c */ /* 0x000fc80003f25270 */
[----:B------:R-:W-:Y:S02]  /*6ea0*/  SEL R2, RZ, 0x1, P1 ;  /* 0x00000001ff027807 */ /* 0x000fe40000800000 */
[----:B------:R-:W-:Y:S02]  /*6eb0*/  SEL R0, R0, RZ, P1 ;  /* 0x000000ff00007207 */ /* 0x000fe40000800000 */
[----:B------:R-:W-:-:S03]  /*6ec0*/  LOP3.LUT R9, R9, R2, RZ, 0x3c, !PT ;  /* 0x0000000209097212 */ /* 0x000fc600078e3cff */
[----:B0-----:R-:W-:Y:S01]  /*6ed0*/  IMAD R6, R0, 0x8, R5 ;  /* 0x0000000800067824 */ /* 0x001fe200078e0205 */
[----:B------:R-:W-:Y:S01]  /*6ee0*/  SHF.L.U32 R3, R9, 0x1f, RZ ;  /* 0x0000001f09037819 */ /* 0x000fe200000006ff */
[----:B-1----:R-:W-:Y:S06]  /*6ef0*/  @!P0 BRA `(.L_x_193) ;  /* 0x0000001400948947 */ /* 0x002fec0003800000 */
.L_x_239:
        /* <DEDUP_REMOVED lines=9> */
.L_x_240:
        /* <DEDUP_REMOVED lines=9> */
.L_x_241:
        /* <DEDUP_REMOVED lines=9> */
.L_x_242:
        /* <DEDUP_REMOVED lines=9> */
.L_x_243:
        /* <DEDUP_REMOVED lines=9> */
.L_x_244:
        /* <DEDUP_REMOVED lines=9> */
.L_x_245:
        /* <DEDUP_REMOVED lines=9> */
.L_x_246:
        /* <DEDUP_REMOVED lines=9> */
.L_x_247:
        /* <DEDUP_REMOVED lines=9> */
.L_x_248:
        /* <DEDUP_REMOVED lines=9> */
.L_x_249:
        /* <DEDUP_REMOVED lines=9> */
.L_x_250:
        /* <DEDUP_REMOVED lines=9> */
.L_x_251:
        /* <DEDUP_REMOVED lines=9> */
.L_x_252:
        /* <DEDUP_REMOVED lines=9> */
.L_x_253:
        /* <DEDUP_REMOVED lines=9> */
.L_x_254:
        /* <DEDUP_REMOVED lines=9> */
.L_x_255:
        /* <DEDUP_REMOVED lines=9> */
.L_x_256:
        /* <DEDUP_REMOVED lines=9> */
.L_x_257:
        /* <DEDUP_REMOVED lines=9> */
.L_x_258:
        /* <DEDUP_REMOVED lines=9> */
.L_x_259:
        /* <DEDUP_REMOVED lines=9> */
.L_x_260:
        /* <DEDUP_REMOVED lines=9> */
.L_x_261:
        /* <DEDUP_REMOVED lines=9> */
.L_x_262:
        /* <DEDUP_REMOVED lines=9> */
.L_x_263:
        /* <DEDUP_REMOVED lines=9> */
.L_x_264:
        /* <DEDUP_REMOVED lines=9> */
.L_x_265:
        /* <DEDUP_REMOVED lines=9> */
.L_x_266:
        /* <DEDUP_REMOVED lines=9> */
.L_x_267:
        /* <DEDUP_REMOVED lines=9> */
.L_x_268:
        /* <DEDUP_REMOVED lines=9> */
.L_x_269:
        /* <DEDUP_REMOVED lines=9> */
.L_x_270:
        /* <DEDUP_REMOVED lines=9> */
.L_x_271:
[----:B------:R-:W1:Y:S01]  /*8100*/  SYNCS.PHASECHK.TRANS64.TRYWAIT P0, [R6+URZ], R3 ;  /* 0x00000003060075a7 */ /* 0x000e62000800017f */
[----:B------:R-:W-:-:S05]  /*8110*/  VIADD R0, R0, 0x1 ;  /* 0x0000000100007836 */ /* 0x000fca0000000000 */
[----:B------:R-:W-:-:S04]  /*8120*/  ISETP.NE.AND P1, PT, R0, 0x25, PT ;  /* 0x000000250000780c */ /* 0x000fc80003f25270 */
[----:B------:R-:W-:Y:S02]  /*8130*/  SEL R2, RZ, 0x1, P1 ;  /* 0x00000001ff027807 */ /* 0x000fe40000800000 */
[----:B------:R-:W-:Y:S02]  /*8140*/  SEL R0, R0, RZ, P1 ;  /* 0x000000ff00007207 */ /* 0x000fe40000800000 */
[----:B------:R-:W-:Y:S01]  /*8150*/  LOP3.LUT R2, R9, R2, RZ, 0x3c, !PT ;  /* 0x0000000209027212 */ /* 0x000fe200078e3cff */
[----:B-1----:R-:W-:Y:S06]  /*8160*/  @!P0 BRA `(.L_x_226) ;  /* 0x0000000c008c8947 */ /* 0x002fec0003800000 */
.L_x_272:
[----:B------:R-:W-:Y:S01]  /*8170*/  IMAD R5, R0, 0x8, R5 ;  /* 0x0000000800057824 */ /* 0x000fe200078e0205 */
[----:B------:R-:W-:-:S07]  /*8180*/  SHF.L.U32 R0, R2, 0x1f, RZ ;  /* 0x0000001f02007819 */ /* 0x000fce00000006ff */
.L_x_227:
[----:B--2---:R2:W3:Y:S02]  /*8190*/  SYNCS.PHASECHK.TRANS64.TRYWAIT P0, [R5+URZ], R0 ;  /* 0x00000000050075a7 */ /* 0x0044e4000800017f */
[----:B---3--:R-:W-:Y:S05]  /*81a0*/  @!P0 NANOSLEEP.SYNCS 0x989680 ;  /* 0x009896800000895d */ /* 0x008fea0003900000 */
[----:B------:R-:W3:Y:S02]  /*81b0*/  @!P0 SYNCS.PHASECHK.TRANS64 P0, [R5+URZ], R0 ;  /* 0x00000000050085a7 */ /* 0x000ee4000800007f */
[----:B---3--:R-:W-:Y:S05]  /*81c0*/  @!P0 BRA `(.L_x_227) ;  /* 0xfffffffc00f08947 */ /* 0x008fea000383ffff */
.L_x_189:
[----:B------:R-:W-:Y:S05]  /*81d0*/  BSYNC B0 ;  /* 0x0000000000007941 */ /* 0x000fea0003800000 */
.L_x_188:
[----:B------:R-:W-:Y:S05]  /*81e0*/  EXIT ;  /* 0x000000000000794d */ /* 0x000fea0003800000 */
.L_x_20:
[----:B-1----:R-:W-:-:S04]  /*81f0*/  IMAD.U32 R3, RZ, RZ, UR43 ;  /* 0x0000002bff037e24 */ /* 0x002fc8000f8e00ff */
[----:B------:R1:W2:Y:S03]  /*8200*/  SYNCS.PHASECHK.TRANS64.TRYWAIT P0, [R3+URZ+-0x8], R0 ;  /* 0xfffff800030075a7 */ /* 0x0002a6000800017f */
[----:B--2---:R-:W-:Y:S05]  /*8210*/  @!P0 NANOSLEEP.SYNCS 0x989680 ;  /* 0x009896800000895d */ /* 0x004fea0003900000 */
[----:B------:R-:W2:Y:S02]  /*8220*/  @!P0 SYNCS.PHASECHK.TRANS64 P0, [R3+URZ+-0x8], R0 ;  /* 0xfffff800030085a7 */ /* 0x000ea4000800007f */
[----:B--2---:R-:W-:Y:S05]  /*8230*/  @!P0 BRA `(.L_x_20) ;  /* 0xfffffffc00ec8947 */ /* 0x004fea000383ffff */
[----:B------:R-:W-:Y:S05]  /*8240*/  BRA `(.L_x_228) ;  /* 0xffffff9800787947 */ /* 0x000fea000383ffff */
.L_x_25:
[----:B--2---:R2:W3:Y:S02]  /*8250*/  SYNCS.PHASECHK.TRANS64.TRYWAIT P1, [R3+URZ], R0 ;  /* 0x00000000030075a7 */ /* 0x0044e4000802017f */
[----:B---3--:R-:W-:Y:S05]  /*8260*/  @!P1 NANOSLEEP.SYNCS 0x989680 ;  /* 0x009896800000995d */ /* 0x008fea0003900000 */
[----:B------:R-:W3:Y:S02]  /*8270*/  @!P1 SYNCS.PHASECHK.TRANS64 P1, [R3+URZ], R0 ;  /* 0x00000000030095a7 */ /* 0x000ee4000802007f */
[----:B---3--:R-:W-:Y:S05]  /*8280*/  @!P1 BRA `(.L_x_25) ;  /* 0xfffffffc00f09947 */ /* 0x008fea000383ffff */
[----:B------:R-:W-:Y:S05]  /*8290*/  BRA `(.L_x_24) ;  /* 0xffffff9800e87947 */ /* 0x000fea000383ffff */
.L_x_30:
[----:B--2---:R-:W-:-:S04]  /*82a0*/  IMAD.U32 R5, RZ, RZ, UR4 ;  /* 0x00000004ff057e24 */ /* 0x004fc8000f8e00ff */
[----:B------:R2:W3:Y:S03]  /*82b0*/  SYNCS.PHASECHK.TRANS64.TRYWAIT P1, [R5+URZ], R4 ;  /* 0x00000004050075a7 */ /* 0x0004e6000802017f */
[----:B---3--:R-:W-:Y:S05]  /*82c0*/  @!P1 NANOSLEEP.SYNCS 0x989680 ;  /* 0x009896800000995d */ /* 0x008fea0003900000 */
[----:B------:R-:W3:Y:S02]  /*82d0*/  @!P1 SYNCS.PHASECHK.TRANS64 P1, [R5+URZ], R4 ;  /* 0x00000004050095a7 */ /* 0x000ee4000802007f */
[----:B---3--:R-:W-:Y:S05]  /*82e0*/  @!P1 BRA `(.L_x_30) ;  /* 0xfffffffc00ec9947 */ /* 0x008fea000383ffff */
[----:B------:R-:W-:Y:S05]  /*82f0*/  BRA `(.L_x_29) ;  /* 0xffffff9c00447947 */ /* 0x000fea000383ffff */
.L_x_38:
[----:B0-----:R-:W-:-:S04]  /*8300*/  IMAD.U32 R3, RZ, RZ, UR43 ;  /* 0x0000002bff037e24 */ /* 0x001fc8000f8e00ff */
[----:B------:R0:W1:Y:S03]  /*8310*/  SYNCS.PHASECHK.TRANS64.TRYWAIT P0, [R3+URZ+0x8], R0 ;  /* 0x00000800030075a7 */ /* 0x000066000800017f */
[----:B-1----:R-:W-:Y:S05]  /*8320*/  @!P0 NANOSLEEP.SYNCS 0x989680 ;  /* 0x009896800000895d */ /* 0x002fea0003900000 */
[----:B------:R-:W1:Y:S02]  /*8330*/  @!P0 SYNCS.PHASECHK.TRANS64 P0, [R3+URZ+0x8], R0 ;  /* 0x00000800030085a7 */ /* 0x000e64000800007f */
[----:B-1----:R-:W-:Y:S05]  /*8340*/  @!P0 BRA `(.L_x_38) ;  /* 0xfffffffc00ec8947 */ /* 0x002fea000383ffff */
[----:B------:R-:W-:Y:S05]  /*8350*/  BRA `(.L_x_229) ;  /* 0xffffffa000447947 */ /* 0x000fea000383ffff */
.L_x_175:
[----:B------:R-:W-:Y:S01]  /*8360*/  BSSY B1, `(.L_x_230) ;  /* 0x0000006000017945 */ /* 0x000fe20003800000 */
[----:B------:R-:W-:-:S07]  /*8370*/  IMAD.MOV.U32 R15, RZ, RZ, -0x1 ;  /* 0xffffffffff0f7424 */ /* 0x000fce00078e00ff */
[----:B-----5:R-:W-:Y:S05]  /*8380*/  WARPSYNC.COLLECTIVE R15, `(.L_x_231) ;  /* 0x000000000f0c7348 */ /* 0x020fea0003c00000 */
[----:B------:R-:W-:Y:S02]  /*8390*/  ELECT P6, UR62, PT ;  /* 0x00000000003e782f */ /* 0x000fe400038c0000 */
[----:B------:R-:W-:Y:S01]  /*83a0*/  MOV R14, UR62 ;  /* 0x0000003e000e7c02 */ /* 0x000fe20008000f00 */
[----:B-----5:R-:W-:Y:S10]  /*83b0*/  ENDCOLLECTIVE ;  /* 0x000000000000791b */ /* 0x020ff40003800000 */
.L_x_231:
[----:B------:R-:W-:Y:S05]  /*83c0*/  BSYNC B1 ;  /* 0x0000000000017941 */ /* 0x000fea0003800000 */
.L_x_230:
[----:B------:R-:W-:Y:S05]  /*83d0*/  BRA `(.L_x_232) ;  /* 0xffffffdc00547947 */ /* 0x000fea000383ffff */
.L_x_178:
[----:B-1----:R1:W2:Y:S02]  /*83e0*/  SYNCS.PHASECHK.TRANS64.TRYWAIT P1, [R11+URZ+0x128], R6 ;  /* 0x000128060b0075a7 */ /* 0x0022a4000802017f */
[----:B--2---:R-:W-:Y:S05]  /*83f0*/  @!P1 NANOSLEEP.SYNCS 0x989680 ;  /* 0x009896800000995d */ /* 0x004fea0003900000 */
[----:B------:R-:W2:Y:S02]  /*8400*/  @!P1 SYNCS.PHASECHK.TRANS64 P1, [R11+URZ+0x128], R6 ;  /* 0x000128060b0095a7 */ /* 0x000ea4000802007f */
[----:B--2---:R-:W-:Y:S05]  /*8410*/  @!P1 BRA `(.L_x_178) ;  /* 0xfffffffc00f09947 */ /* 0x004fea000383ffff */
[----:B------:R-:W-:Y:S05]  /*8420*/  BRA `(.L_x_233) ;  /* 0xffffffdc008c7947 */ /* 0x000fea000383ffff */
.L_x_187:
[----:B------:R-:W-:Y:S01]  /*8430*/  BSSY B0, `(.L_x_234) ;  /* 0x0000006000007945 */ /* 0x000fe20003800000 */
[----:B------:R-:W-:-:S07]  /*8440*/  IMAD.MOV.U32 R15, RZ, RZ, -0x1 ;  /* 0xffffffffff0f7424 */ /* 0x000fce00078e00ff */
[----:B-----5:R-:W-:Y:S05]  /*8450*/  WARPSYNC.COLLECTIVE R15, `(.L_x_235) ;  /* 0x000000000f0c7348 */ /* 0x020fea0003c00000 */
[----:B------:R-:W-:Y:S02]  /*8460*/  ELECT P6, UR62, PT ;  /* 0x00000000003e782f */ /* 0x000fe400038c0000 */
[----:B------:R-:W-:Y:S01]  /*8470*/  MOV R14, UR62 ;  /* 0x0000003e000e7c02 */ /* 0x000fe20008000f00 */
[----:B-----5:R-:W-:Y:S10]  /*8480*/  ENDCOLLECTIVE ;  /* 0x000000000000791b */ /* 0x020ff40003800000 */
.L_x_235:
[----:B------:R-:W-:Y:S05]  /*8490*/  BSYNC B0 ;  /* 0x0000000000007941 */ /* 0x000fea0003800000 */
.L_x_234:
[----:B------:R-:W-:Y:S05]  /*84a0*/  BRA `(.L_x_236) ;  /* 0xffffffe400f87947 */ /* 0x000fea000383ffff */
.L_x_191:
[----:B0-----:R0:W1:Y:S02]  /*84b0*/  SYNCS.PHASECHK.TRANS64.TRYWAIT P0, [R7+URZ], R2 ;  /* 0x00000002070075a7 */ /* 0x001064000800017f */
[----:B-1----:R-:W-:Y:S05]  /*84c0*/  @!P0 NANOSLEEP.SYNCS 0x989680 ;  /* 0x009896800000895d */ /* 0x002fea0003900000 */
[----:B------:R-:W1:Y:S02]  /*84d0*/  @!P0 SYNCS.PHASECHK.TRANS64 P0, [R7+URZ], R2 ;  /* 0x00000002070085a7 */ /* 0x000e64000800007f */
[----:B-1----:R-:W-:Y:S05]  /*84e0*/  @!P0 BRA `(.L_x_191) ;  /* 0xfffffffc00f08947 */ /* 0x002fea000383ffff */
[----:B------:R-:W-:Y:S05]  /*84f0*/  BRA `(.L_x_237) ;  /* 0xffffffe800387947 */ /* 0x000fea000383ffff */
.L_x_192:
[----:B0-----:R0:W1:Y:S02]  /*8500*/  SYNCS.PHASECHK.TRANS64.TRYWAIT P0, [R6+URZ], R3 ;  /* 0x00000003060075a7 */ /* 0x001064000800017f */
[----:B-1----:R-:W-:Y:S05]  /*8510*/  @!P0 NANOSLEEP.SYNCS 0x989680 ;  /* 0x009896800000895d */ /* 0x002fea0003900000 */
[----:B------:R-:W1:Y:S02]  /*8520*/  @!P0 SYNCS.PHASECHK.TRANS64 P0, [R6+URZ], R3 ;  /* 0x00000003060085a7 */ /* 0x000e64000800007f */
[----:B-1----:R-:W-:Y:S05]  /*8530*/  @!P0 BRA `(.L_x_192) ;  /* 0xfffffffc00f08947 */ /* 0x002fea000383ffff */
[----:B------:R-:W-:Y:S05]  /*8540*/  BRA `(.L_x_238) ;  /* 0xffffffe800487947 */ /* 0x000fea000383ffff */
.L_x_193:
[----:B0-----:R0:W1:Y:S02]  /*8550*/  SYNCS.PHASECHK.TRANS64.TRYWAIT P0, [R7+URZ], R4 ;  /* 0x00000004070075a7 */ /* 0x001064000800017f */
[----:B-1----:R-:W-:Y:S05]  /*8560*/  @!P0 NANOSLEEP.SYNCS 0x989680 ;  /* 0x009896800000895d */ /* 0x002fea0003900000 */
[----:B------:R-:W1:Y:S02]  /*8570*/  @!P0 SYNCS.PHASECHK.TRANS64 P0, [R7+URZ], R4 ;  /* 0x00000004070085a7 */ /* 0x000e64000800007f */
[----:B-1----:R-:W-:Y:S05]  /*8580*/  @!P0 BRA `(.L_x_193) ;  /* 0xfffffffc00f08947 */ /* 0x002fea000383ffff */
[----:B------:R-:W-:Y:S05]  /*8590*/  BRA `(.L_x_239) ;  /* 0xffffffe800587947 */ /* 0x000fea000383ffff */
.L_x_194:
[----:B0-----:R0:W1:Y:S02]  /*85a0*/  SYNCS.PHASECHK.TRANS64.TRYWAIT P0, [R6+URZ], R3 ;  /* 0x00000003060075a7 */ /* 0x001064000800017f */
[----:B-1----:R-:W-:Y:S05]  /*85b0*/  @!P0 NANOSLEEP.SYNCS 0x989680 ;  /* 0x009896800000895d */ /* 0x002fea0003900000 */
[----:B------:R-:W1:Y:S02]  /*85c0*/  @!P0 SYNCS.PHASECHK.TRANS64 P0, [R6+URZ], R3 ;  /* 0x00000003060085a7 */ /* 0x000e64000800007f */
[----:B-1----:R-:W-:Y:S05]  /*85d0*/  @!P0 BRA `(.L_x_194) ;  /* 0xfffffffc00f08947 */ /* 0x002fea000383ffff */
[----:B------:R-:W-:Y:S05]  /*85e0*/  BRA `(.L_x_240) ;  /* 0xffffffe800687947 */ /* 0x000fea000383ffff */
.L_x_195:
[----:B0-----:R0:W1:Y:S02]  /*85f0*/  SYNCS.PHASECHK.TRANS64.TRYWAIT P0, [R7+URZ], R4 ;  /* 0x00000004070075a7 */ /* 0x001064000800017f */
[----:B-1----:R-:W-:Y:S05]  /*8600*/  @!P0 NANOSLEEP.SYNCS 0x989680 ;  /* 0x009896800000895d */ /* 0x002fea0003900000 */
[----:B------:R-:W1:Y:S02]  /*8610*/  @!P0 SYNCS.PHASECHK.TRANS64 P0, [R7+URZ], R4 ;  /* 0x00000004070085a7 */ /* 0x000e64000800007f */
[----:B-1----:R-:W-:Y:S05]  /*8620*/  @!P0 BRA `(.L_x_195) ;  /* 0xfffffffc00f08947 */ /* 0x002fea000383ffff */
[----:B------:R-:W-:Y:S05]  /*8630*/  BRA `(.L_x_241) ;  /* 0xffffffe800787947 */ /* 0x000fea000383ffff */
.L_x_196:
[----:B0-----:R0:W1:Y:S02]  /*8640*/  SYNCS.PHASECHK.TRANS64.TRYWAIT P0, [R6+URZ], R3 ;  /* 0x00000003060075a7 */ /* 0x001064000800017f */
[----:B-1----:R-:W-:Y:S05]  /*8650*/  @!P0 NANOSLEEP.SYNCS 0x989680 ;  /* 0x009896800000895d */ /* 0x002fea0003900000 */
[----:B------:R-:W1:Y:S02]  /*8660*/  @!P0 SYNCS.PHASECHK.TRANS64 P0, [R6+URZ], R3 ;  /* 0x00000003060085a7 */ /* 0x000e64000800007f */
[----:B-1----:R-:W-:Y:S05]  /*8670*/  @!P0 BRA `(.L_x_196) ;  /* 0xfffffffc00f08947 */ /* 0x002fea000383ffff */
[----:B------:R-:W-:Y:S05]  /*8680*/  BRA `(.L_x_242) ;  /* 0xffffffe800887947 */ /* 0x000fea000383ffff */
.L_x_197:
[----:B0-----:R0:W1:Y:S02]  /*8690*/  SYNCS.PHASECHK.TRANS64.TRYWAIT P0, [R7+URZ], R4 ;  /* 0x00000004070075a7 */ /* 0x001064000800017f */
[----:B-1----:R-:W-:Y:S05]  /*86a0*/  @!P0 NANOSLEEP.SYNCS 0x989680 ;  /* 0x009896800000895d */ /* 0x002fea0003900000 */
[----:B------:R-:W1:Y:S02]  /*86b0*/  @!P0 SYNCS.PHASECHK.TRANS64 P0, [R7+URZ], R4 ;  /* 0x00000004070085a7 */ /* 0x000e64000800007f */
[----:B-1----:R-:W-:Y:S05]  /*86c0*/  @!P0 BRA `(.L_x_197) ;  /* 0xfffffffc00f08947 */ /* 0x002fea000383ffff */
[----:B------:R-:W-:Y:S05]  /*86d0*/  BRA `(.L_x_243) ;  /* 0xffffffe800987947 */ /* 0x000fea000383ffff */
.L_x_198:
[----:B0-----:R0:W1:Y:S02]  /*86e0*/  SYNCS.PHASECHK.TRANS64.TRYWAIT P0, [R6+URZ], R3 ;  /* 0x00000003060075a7 */ /* 0x001064000800017f */
[----:B-1----:R-:W-:Y:S05]  /*86f0*/  @!P0 NANOSLEEP.SYNCS 0x989680 ;  /* 0x009896800000895d */ /* 0x002fea0003900000 */
[----:B------:R-:W1:Y:S02]  /*8700*/  @!P0 SYNCS.PHASECHK.TRANS64 P0, [R6+URZ], R3 ;  /* 0x00000003060085a7 */ /* 0x000e64000800007f */
[----:B-1----:R-:W-:Y:S05]  /*8710*/  @!P0 BRA `(.L_x_198) ;  /* 0xfffffffc00f08947 */ /* 0x002fea000383ffff */
[----:B------:R-:W-:Y:S05]  /*8720*/  BRA `(.L_x_244) ;  /* 0xffffffe800a87947 */ /* 0x000fea000383ffff */
.L_x_199:
[----:B0-----:R0:W1:Y:S02]  /*8730*/  SYNCS.PHASECHK.TRANS64.TRYWAIT P0, [R7+URZ], R4 ;  /* 0x00000004070075a7 */ /* 0x001064000800017f */
[----:B-1----:R-:W-:Y:S05]  /*8740*/  @!P0 NANOSLEEP.SYNCS 0x989680 ;  /* 0x009896800000895d */ /* 0x002fea0003900000 */
[----:B------:R-:W1:Y:S02]  /*8750*/  @!P0 SYNCS.PHASECHK.TRANS64 P0, [R7+URZ], R4 ;  /* 0x00000004070085a7 */ /* 0x000e64000800007f */
[----:B-1----:R-:W-:Y:S05]  /*8760*/  @!P0 BRA `(.L_x_199) ;  /* 0xfffffffc00f08947 */ /* 0x002fea000383ffff */
[----:B------:R-:W-:Y:S05]  /*8770*/  BRA `(.L_x_245) ;  /* 0xffffffe800b87947 */ /* 0x000fea000383ffff */
.L_x_200:
[----:B0-----:R0:W1:Y:S02]  /*8780*/  SYNCS.PHASECHK.TRANS64.TRYWAIT P0, [R6+URZ], R3 ;  /* 0x00000003060075a7 */ /* 0x001064000800017f */
[----:B-1----:R-:W-:Y:S05]  /*8790*/  @!P0 NANOSLEEP.SYNCS 0x989680 ;  /* 0x009896800000895d */ /* 0x002fea0003900000 */
[----:B------:R-:W1:Y:S02]  /*87a0*/  @!P0 SYNCS.PHASECHK.TRANS64 P0, [R6+URZ], R3 ;  /* 0x00000003060085a7 */ /* 0x000e64000800007f */
[----:B-1----:R-:W-:Y:S05]  /*87b0*/  @!P0 BRA `(.L_x_200) ;  /* 0xfffffffc00f08947 */ /* 0x002fea000383ffff */
[----:B------:R-:W-:Y:S05]  /*87c0*/  BRA `(.L_x_246) ;  /* 0xffffffe800c87947 */ /* 0x000fea000383ffff */
.L_x_201:
[----:B0-----:R0:W1:Y:S02]  /*87d0*/  SYNCS.PHASECHK.TRANS64.TRYWAIT P0, [R7+URZ], R4 ;  /* 0x00000004070075a7 */ /* 0x001064000800017f */
[----:B-1----:R-:W-:Y:S05]  /*87e0*/  @!P0 NANOSLEEP.SYNCS 0x989680 ;  /* 0x009896800000895d */ /* 0x002fea0003900000 */
[----:B------:R-:W1:Y:S02]  /*87f0*/  @!P0 SYNCS.PHASECHK.TRANS64 P0, [R7+URZ], R4 ;  /* 0x00000004070085a7 */ /* 0x000e64000800007f */
[----:B-1----:R-:W-:Y:S05]  /*8800*/  @!P0 BRA `(.L_x_201) ;  /* 0xfffffffc00f08947 */ /* 0x002fea000383ffff */
[----:B------:R-:W-:Y:S05]  /*8810*/  BRA `(.L_x_247) ;  /* 0xffffffe800d87947 */ /* 0x000fea000383ffff */
.L_x_202:
[----:B0-----:R0:W1:Y:S02]  /*8820*/  SYNCS.PHASECHK.TRANS64.TRYWAIT P0, [R6+URZ], R3 ;  /* 0x00000003060075a7 */ /* 0x001064000800017f */
[----:B-1----:R-:W-:Y:S05]  /*8830*/  @!P0 NANOSLEEP.SYNCS 0x989680 ;  /* 0x009896800000895d */ /* 0x002fea0003900000 */
[----:B------:R-:W1:Y:S02]  /*8840*/  @!P0 SYNCS.PHASECHK.TRANS64 P0, [R6+URZ], R3 ;  /* 0x00000003060085a7 */ /* 0x000e64000800007f */
[----:B-1----:R-:W-:Y:S05]  /*8850*/  @!P0 BRA `(.L_x_202) ;  /* 0xfffffffc00f08947 */ /* 0x002fea000383ffff */
[----:B------:R-:W-:Y:S05]  /*8860*/  BRA `(.L_x_248) ;  /* 0xffffffe800e87947 */ /* 0x000fea000383ffff */
.L_x_203:
[----:B0-----:R0:W1:Y:S02]  /*8870*/  SYNCS.PHASECHK.TRANS64.TRYWAIT P0, [R7+URZ], R4 ;  /* 0x00000004070075a7 */ /* 0x001064000800017f */
[----:B-1----:R-:W-:Y:S05]  /*8880*/  @!P0 NANOSLEEP.SYNCS 0x989680 ;  /* 0x009896800000895d */ /* 0x002fea0003900000 */
[----:B------:R-:W1:Y:S02]  /*8890*/  @!P0 SYNCS.PHASECHK.TRANS64 P0, [R7+URZ], R4 ;  /* 0x00000004070085a7 */ /* 0x000e64000800007f */
[----:B-1----:R-:W-:Y:S05]  /*88a0*/  @!P0 BRA `(.L_x_203) ;  /* 0xfffffffc00f08947 */ /* 0x002fea000383ffff */
[----:B------:R-:W-:Y:S05]  /*88b0*/  BRA `(.L_x_249) ;  /* 0xffffffe800f87947 */ /* 0x000fea000383ffff */
.L_x_204:
[----:B0-----:R0:W1:Y:S02]  /*88c0*/  SYNCS.PHASECHK.TRANS64.TRYWAIT P0, [R6+URZ], R3 ;  /* 0x00000003060075a7 */ /* 0x001064000800017f */
[----:B-1----:R-:W-:Y:S05]  /*88d0*/  @!P0 NANOSLEEP.SYNCS 0x989680 ;  /* 0x009896800000895d */ /* 0x002fea0003900000 */
[----:B------:R-:W1:Y:S02]  /*88e0*/  @!P0 SYNCS.PHASECHK.TRANS64 P0, [R6+URZ], R3 ;  /* 0x00000003060085a7 */ /* 0x000e64000800007f */
[----:B-1----:R-:W-:Y:S05]  /*88f0*/  @!P0 BRA `(.L_x_204) ;  /* 0xfffffffc00f08947 */ /* 0x002fea000383ffff */
[----:B------:R-:W-:Y:S05]  /*8900*/  BRA `(.L_x_250) ;  /* 0xffffffec00087947 */ /* 0x000fea000383ffff */
.L_x_205:
[----:B0-----:R0:W1:Y:S02]  /*8910*/  SYNCS.PHASECHK.TRANS64.TRYWAIT P0, [R7+URZ], R4 ;  /* 0x00000004070075a7 */ /* 0x001064000800017f */
[----:B-1----:R-:W-:Y:S05]  /*8920*/  @!P0 NANOSLEEP.SYNCS 0x989680 ;  /* 0x009896800000895d */ /* 0x002fea0003900000 */
[----:B------:R-:W1:Y:S02]  /*8930*/  @!P0 SYNCS.PHASECHK.TRANS64 P0, [R7+URZ], R4 ;  /* 0x00000004070085a7 */ /* 0x000e64000800007f */
[----:B-1----:R-:W-:Y:S05]  /*8940*/  @!P0 BRA `(.L_x_205) ;  /* 0xfffffffc00f08947 */ /* 0x002fea000383ffff */
[----:B------:R-:W-:Y:S05]  /*8950*/  BRA `(.L_x_251) ;  /* 0xffffffec00187947 */ /* 0x000fea000383ffff */
.L_x_206:
[----:B0-----:R0:W1:Y:S02]  /*8960*/  SYNCS.PHASECHK.TRANS64.TRYWAIT P0, [R6+URZ], R3 ;  /* 0x00000003060075a7 */ /* 0x001064000800017f */
[----:B-1----:R-:W-:Y:S05]  /*8970*/  @!P0 NANOSLEEP.SYNCS 0x989680 ;  /* 0x009896800000895d */ /* 0x002fea0003900000 */
[----:B------:R-:W1:Y:S02]  /*8980*/  @!P0 SYNCS.PHASECHK.TRANS64 P0, [R6+URZ], R3 ;  /* 0x00000003060085a7 */ /* 0x000e64000800007f */
[----:B-1----:R-:W-:Y:S05]  /*8990*/  @!P0 BRA `(.L_x_206) ;  /* 0xfffffffc00f08947 */ /* 0x002fea000383ffff */
[----:B------:R-:W-:Y:S05]  /*89a0*/  BRA `(.L_x_252) ;  /* 0xffffffec00287947 */ /* 0x000fea000383ffff */
.L_x_207:
[----:B0-----:R0:W1:Y:S02]  /*89b0*/  SYNCS.PHASECHK.TRANS64.TRYWAIT P0, [R7+URZ], R4 ;  /* 0x00000004070075a7 */ /* 0x001064000800017f */
[----:B-1----:R-:W-:Y:S05]  /*89c0*/  @!P0 NANOSLEEP.SYNCS 0x989680 ;  /* 0x009896800000895d */ /* 0x002fea0003900000 */
[----:B------:R-:W1:Y:S02]  /*89d0*/  @!P0 SYNCS.PHASECHK.TRANS64 P0, [R7+URZ], R4 ;  /* 0x00000004070085a7 */ /* 0x000e64000800007f */
[----:B-1----:R-:W-:Y:S05]  /*89e0*/  @!P0 BRA `(.L_x_207) ;  /* 0xfffffffc00f08947 */ /* 0x002fea000383ffff */
[----:B------:R-:W-:Y:S05]  /*89f0*/  BRA `(.L_x_253) ;  /* 0xffffffec00387947 */ /* 0x000fea000383ffff */
.L_x_208:
[----:B0-----:R0:W1:Y:S02]  /*8a00*/  SYNCS.PHASECHK.TRANS64.TRYWAIT P0, [R6+URZ], R3 ;  /* 0x00000003060075a7 */ /* 0x001064000800017f */
[----:B-1----:R-:W-:Y:S05]  /*8a10*/  @!P0 NANOSLEEP.SYNCS 0x989680 ;  /* 0x009896800000895d */ /* 0x002fea0003900000 */
[----:B------:R-:W1:Y:S02]  /*8a20*/  @!P0 SYNCS.PHASECHK.TRANS64 P0, [R6+URZ], R3 ;  /* 0x00000003060085a7 */ /* 0x000e64000800007f */
[----:B-1----:R-:W-:Y:S05]  /*8a30*/  @!P0 BRA `(.L_x_208) ;  /* 0xfffffffc00f08947 */ /* 0x002fea000383ffff */
[----:B------:R-:W-:Y:S05]  /*8a40*/  BRA `(.L_x_254) ;  /* 0xffffffec00487947 */ /* 0x000fea000383ffff */
.L_x_209:
[----:B0-----:R0:W1:Y:S02]  /*8a50*/  SYNCS.PHASECHK.TRANS64.TRYWAIT P0, [R7+URZ], R4 ;  /* 0x00000004070075a7 */ /* 0x001064000800017f */
[----:B-1----:R-:W-:Y:S05]  /*8a60*/  @!P0 NANOSLEEP.SYNCS 0x989680 ;  /* 0x009896800000895d */ /* 0x002fea0003900000 */
[----:B------:R-:W1:Y:S02]  /*8a70*/  @!P0 SYNCS.PHASECHK.TRANS64 P0, [R7+URZ], R4 ;  /* 0x00000004070085a7 */ /* 0x000e64000800007f */
[----:B-1----:R-:W-:Y:S05]  /*8a80*/  @!P0 BRA `(.L_x_209) ;  /* 0xfffffffc00f08947 */ /* 0x002fea000383ffff */
[----:B------:R-:W-:Y:S05]  /*8a90*/  BRA `(.L_x_255) ;  /* 0xffffffec00587947 */ /* 0x000fea000383ffff */
.L_x_210:
[----:B0-----:R0:W1:Y:S02]  /*8aa0*/  SYNCS.PHASECHK.TRANS64.TRYWAIT P0, [R6+URZ], R3 ;  /* 0x00000003060075a7 */ /* 0x001064000800017f */
[----:B-1----:R-:W-:Y:S05]  /*8ab0*/  @!P0 NANOSLEEP.SYNCS 0x989680 ;  /* 0x009896800000895d */ /* 0x002fea0003900000 */
[----:B------:R-:W1:Y:S02]  /*8ac0*/  @!P0 SYNCS.PHASECHK.TRANS64 P0, [R6+URZ], R3 ;  /* 0x00000003060085a7 */ /* 0x000e64000800007f */
[----:B-1----:R-:W-:Y:S05]  /*8ad0*/  @!P0 BRA `(.L_x_210) ;  /* 0xfffffffc00f08947 */ /* 0x002fea000383ffff */
[----:B------:R-:W-:Y:S05]  /*8ae0*/  BRA `(.L_x_256) ;  /* 0xffffffec00687947 */ /* 0x000fea000383ffff */
.L_x_211:
[----:B0-----:R0:W1:Y:S02]  /*8af0*/  SYNCS.PHASECHK.TRANS64.TRYWAIT P0, [R7+URZ], R4 ;  /* 0x00000004070075a7 */ /* 0x001064000800017f */
[----:B-1----:R-:W-:Y:S05]  /*8b00*/  @!P0 NANOSLEEP.SYNCS 0x989680 ;  /* 0x009896800000895d */ /* 0x002fea0003900000 */
[----:B------:R-:W1:Y:S02]  /*8b10*/  @!P0 SYNCS.PHASECHK.TRANS64 P0, [R7+URZ], R4 ;  /* 0x00000004070085a7 */ /* 0x000e64000800007f */
[----:B-1----:R-:W-:Y:S05]  /*8b20*/  @!P0 BRA `(.L_x_211) ;  /* 0xfffffffc00f08947 */ /* 0x002fea000383ffff */
[----:B------:R-:W-:Y:S05]  /*8b30*/  BRA `(.L_x_257) ;  /* 0xffffffec00787947 */ /* 0x000fea000383ffff */
.L_x_212:
[----:B0-----:R0:W1:Y:S02]  /*8b40*/  SYNCS.PHASECHK.TRANS64.TRYWAIT P0, [R6+URZ], R3 ;  /* 0x00000003060075a7 */ /* 0x001064000800017f */
[----:B-1----:R-:W-:Y:S05]  /*8b50*/  @!P0 NANOSLEEP.SYNCS 0x989680 ;  /* 0x009896800000895d */ /* 0x002fea0003900000 */
[----:B------:R-:W1:Y:S02]  /*8b60*/  @!P0 SYNCS.PHASECHK.TRANS64 P0, [R6+URZ], R3 ;  /* 0x00000003060085a7 */ /* 0x000e64000800007f */
[----:B-1----:R-:W-:Y:S05]  /*8b70*/  @!P0 BRA `(.L_x_212) ;  /* 0xfffffffc00f08947 */ /* 0x002fea000383ffff */
[----:B------:R-:W-:Y:S05]  /*8b80*/  BRA `(.L_x_258) ;  /* 0xffffffec00887947 */ /* 0x000fea000383ffff */
.L_x_213:
[----:B0-----:R0:W1:Y:S02]  /*8b90*/  SYNCS.PHASECHK.TRANS64.TRYWAIT P0, [R7+URZ], R4 ;  /* 0x00000004070075a7 */ /* 0x001064000800017f */
[----:B-1----:R-:W-:Y:S05]  /*8ba0*/  @!P0 NANOSLEEP.SYNCS 0x989680 ;  /* 0x009896800000895d */ /* 0x002fea0003900000 */
[----:B------:R-:W1:Y:S02]  /*8bb0*/  @!P0 SYNCS.PHASECHK.TRANS64 P0, [R7+URZ], R4 ;  /* 0x00000004070085a7 */ /* 0x000e64000800007f */
[----:B-1----:R-:W-:Y:S05]  /*8bc0*/  @!P0 BRA `(.L_x_213) ;  /* 0xfffffffc00f08947 */ /* 0x002fea000383ffff */
[----:B------:R-:W-:Y:S05]  /*8bd0*/  BRA `(.L_x_259) ;  /* 0xffffffec00987947 */ /* 0x000fea000383ffff */
.L_x_214:
[----:B0-----:R0:W1:Y:S02]  /*8be0*/  SYNCS.PHASECHK.TRANS64.TRYWAIT P0, [R6+URZ], R3 ;  /* 0x00000003060075a7 */ /* 0x001064000800017f */
[----:B-1----:R-:W-:Y:S05]  /*8bf0*/  @!P0 NANOSLEEP.SYNCS 0x989680 ;  /* 0x009896800000895d */ /* 0x002fea0003900000 */
[----:B------:R-:W1:Y:S02]  /*8c00*/  @!P0 SYNCS.PHASECHK.TRANS64 P0, [R6+URZ], R3 ;  /* 0x00000003060085a7 */ /* 0x000e64000800007f */
[----:B-1----:R-:W-:Y:S05]  /*8c10*/  @!P0 BRA `(.L_x_214) ;  /* 0xfffffffc00f08947 */ /* 0x002fea000383ffff */
[----:B------:R-:W-:Y:S05]  /*8c20*/  BRA `(.L_x_260) ;  /* 0xffffffec00a87947 */ /* 0x000fea000383ffff */
.L_x_215:
[----:B0-----:R0:W1:Y:S02]  /*8c30*/  SYNCS.PHASECHK.TRANS64.TRYWAIT P0, [R7+URZ], R4 ;  /* 0x00000004070075a7 */ /* 0x001064000800017f */
[----:B-1----:R-:W-:Y:S05]  /*8c40*/  @!P0 NANOSLEEP.SYNCS 0x989680 ;  /* 0x009896800000895d */ /* 0x002fea0003900000 */
[----:B------:R-:W1:Y:S02]  /*8c50*/  @!P0 SYNCS.PHASECHK.TRANS64 P0, [R7+URZ], R4 ;  /* 0x00000004070085a7 */ /* 0x000e64000800007f */
[----:B-1----:R-:W-:Y:S05]  /*8c60*/  @!P0 BRA `(.L_x_215) ;  /* 0xfffffffc00f08947 */ /* 0x002fea000383ffff */
[----:B------:R-:W-:Y:S05]  /*8c70*/  BRA `(.L_x_261) ;  /* 0xffffffec00b87947 */ /* 0x000fea000383ffff */
.L_x_216:
[----:B0-----:R0:W1:Y:S02]  /*8c80*/  SYNCS.PHASECHK.TRANS64.TRYWAIT P0, [R6+URZ], R3 ;  /* 0x00000003060075a7 */ /* 0x001064000800017f */
[----:B-1----:R-:W-:Y:S05]  /*8c90*/  @!P0 NANOSLEEP.SYNCS 0x989680 ;  /* 0x009896800000895d */ /* 0x002fea0003900000 */
[----:B------:R-:W1:Y:S02]  /*8ca0*/  @!P0 SYNCS.PHASECHK.TRANS64 P0, [R6+URZ], R3 ;  /* 0x00000003060085a7 */ /* 0x000e64000800007f */
[----:B-1----:R-:W-:Y:S05]  /*8cb0*/  @!P0 BRA `(.L_x_216) ;  /* 0xfffffffc00f08947 */ /* 0x002fea000383ffff */
[----:B------:R-:W-:Y:S05]  /*8cc0*/  BRA `(.L_x_262) ;  /* 0xffffffec00c87947 */ /* 0x000fea000383ffff */
.L_x_217:
[----:B0-----:R0:W1:Y:S02]  /*8cd0*/  SYNCS.PHASECHK.TRANS64.TRYWAIT P0, [R7+URZ], R4 ;  /* 0x00000004070075a7 */ /* 0x001064000800017f */
[----:B-1----:R-:W-:Y:S05]  /*8ce0*/  @!P0 NANOSLEEP.SYNCS 0x989680 ;  /* 0x009896800000895d */ /* 0x002fea0003900000 */
[----:B------:R-:W1:Y:S02]  /*8cf0*/  @!P0 SYNCS.PHASECHK.TRANS64 P0, [R7+URZ], R4 ;  /* 0x00000004070085a7 */ /* 0x000e64000800007f */
[----:B-1----:R-:W-:Y:S05]  /*8d00*/  @!P0 BRA `(.L_x_217) ;  /* 0xfffffffc00f08947 */ /* 0x002fea000383ffff */
[----:B------:R-:W-:Y:S05]  /*8d10*/  BRA `(.L_x_263) ;  /* 0xffffffec00d87947 */ /* 0x000fea000383ffff */
.L_x_218:
[----:B0-----:R0:W1:Y:S02]  /*8d20*/  SYNCS.PHASECHK.TRANS64.TRYWAIT P0, [R6+URZ], R3 ;  /* 0x00000003060075a7 */ /* 0x001064000800017f */
[----:B-1----:R-:W-:Y:S05]  /*8d30*/  @!P0 NANOSLEEP.SYNCS 0x989680 ;  /* 0x009896800000895d */ /* 0x002fea0003900000 */
[----:B------:R-:W1:Y:S02]  /*8d40*/  @!P0 SYNCS.PHASECHK.TRANS64 P0, [R6+URZ], R3 ;  /* 0x00000003060085a7 */ /* 0x000e64000800007f */
[----:B-1----:R-:W-:Y:S05]  /*8d50*/  @!P0 BRA `(.L_x_218) ;  /* 0xfffffffc00f08947 */ /* 0x002fea000383ffff */
[----:B------:R-:W-:Y:S05]  /*8d60*/  BRA `(.L_x_264) ;  /* 0xffffffec00e87947 */ /* 0x000fea000383ffff */
.L_x_219:
[----:B0-----:R0:W1:Y:S02]  /*8d70*/  SYNCS.PHASECHK.TRANS64.TRYWAIT P0, [R7+URZ], R4 ;  /* 0x00000004070075a7 */ /* 0x001064000800017f */
[----:B-1----:R-:W-:Y:S05]  /*8d80*/  @!P0 NANOSLEEP.SYNCS 0x989680 ;  /* 0x009896800000895d */ /* 0x002fea0003900000 */
[----:B------:R-:W1:Y:S02]  /*8d90*/  @!P0 SYNCS.PHASECHK.TRANS64 P0, [R7+URZ], R4 ;  /* 0x00000004070085a7 */ /* 0x000e64000800007f */
[----:B-1----:R-:W-:Y:S05]  /*8da0*/  @!P0 BRA `(.L_x_219) ;  /* 0xfffffffc00f08947 */ /* 0x002fea000383ffff */
[----:B------:R-:W-:Y:S05]  /*8db0*/  BRA `(.L_x_265) ;  /* 0xffffffec00f87947 */ /* 0x000fea000383ffff */
.L_x_220:
[----:B0-----:R0:W1:Y:S02]  /*8dc0*/  SYNCS.PHASECHK.TRANS64.TRYWAIT P0, [R6+URZ], R3 ;  /* 0x00000003060075a7 */ /* 0x001064000800017f */
[----:B-1----:R-:W-:Y:S05]  /*8dd0*/  @!P0 NANOSLEEP.SYNCS 0x989680 ;  /* 0x009896800000895d */ /* 0x002fea0003900000 */
[----:B------:R-:W1:Y:S02]  /*8de0*/  @!P0 SYNCS.PHASECHK.TRANS64 P0, [R6+URZ], R3 ;  /* 0x00000003060085a7 */ /* 0x000e64000800007f */
[----:B-1----:R-:W-:Y:S05]  /*8df0*/  @!P0 BRA `(.L_x_220) ;  /* 0xfffffffc00f08947 */ /* 0x002fea000383ffff */
[----:B------:R-:W-:Y:S05]  /*8e00*/  BRA `(.L_x_266) ;  /* 0xfffffff000087947 */ /* 0x000fea000383ffff */
.L_x_221:
[----:B0-----:R0:W1:Y:S02]  /*8e10*/  SYNCS.PHASECHK.TRANS64.TRYWAIT P0, [R7+URZ], R4 ;  /* 0x00000004070075a7 */ /* 0x001064000800017f */
[----:B-1----:R-:W-:Y:S05]  /*8e20*/  @!P0 NANOSLEEP.SYNCS 0x989680 ;  /* 0x009896800000895d */ /* 0x002fea0003900000 */
[----:B------:R-:W1:Y:S02]  /*8e30*/  @!P0 SYNCS.PHASECHK.TRANS64 P0, [R7+URZ], R4 ;  /* 0x00000004070085a7 */ /* 0x000e64000800007f */
[----:B-1----:R-:W-:Y:S05]  /*8e40*/  @!P0 BRA `(.L_x_221) ;  /* 0xfffffffc00f08947 */ /* 0x002fea000383ffff */
[----:B------:R-:W-:Y:S05]  /*8e50*/  BRA `(.L_x_267) ;  /* 0xfffffff000187947 */ /* 0x000fea000383ffff */
.L_x_222:
[----:B0-----:R0:W1:Y:S02]  /*8e60*/  SYNCS.PHASECHK.TRANS64.TRYWAIT P0, [R6+URZ], R3 ;  /* 0x00000003060075a7 */ /* 0x001064000800017f */
[----:B-1----:R-:W-:Y:S05]  /*8e70*/  @!P0 NANOSLEEP.SYNCS 0x989680 ;  /* 0x009896800000895d */ /* 0x002fea0003900000 */
[----:B------:R-:W1:Y:S02]  /*8e80*/  @!P0 SYNCS.PHASECHK.TRANS64 P0, [R6+URZ], R3 ;  /* 0x00000003060085a7 */ /* 0x000e64000800007f */
[----:B-1----:R-:W-:Y:S05]  /*8e90*/  @!P0 BRA `(.L_x_222) ;  /* 0xfffffffc00f08947 */ /* 0x002fea000383ffff */
[----:B------:R-:W-:Y:S05]  /*8ea0*/  BRA `(.L_x_268) ;  /* 0xfffffff000287947 */ /* 0x000fea000383ffff */
.L_x_223:
[----:B0-----:R0:W1:Y:S02]  /*8eb0*/  SYNCS.PHASECHK.TRANS64.TRYWAIT P0, [R7+URZ], R4 ;  /* 0x00000004070075a7 */ /* 0x001064000800017f */
[----:B-1----:R-:W-:Y:S05]  /*8ec0*/  @!P0 NANOSLEEP.SYNCS 0x989680 ;  /* 0x009896800000895d */ /* 0x002fea0003900000 */
[----:B------:R-:W1:Y:S02]  /*8ed0*/  @!P0 SYNCS.PHASECHK.TRANS64 P0, [R7+URZ], R4 ;  /* 0x00000004070085a7 */ /* 0x000e64000800007f */
[----:B-1----:R-:W-:Y:S05]  /*8ee0*/  @!P0 BRA `(.L_x_223) ;  /* 0xfffffffc00f08947 */ /* 0x002fea000383ffff */
[----:B------:R-:W-:Y:S05]  /*8ef0*/  BRA `(.L_x_269) ;  /* 0xfffffff000387947 */ /* 0x000fea000383ffff */
.L_x_224:
[----:B0-----:R0:W1:Y:S02]  /*8f00*/  SYNCS.PHASECHK.TRANS64.TRYWAIT P0, [R6+URZ], R3 ;  /* 0x00000003060075a7 */ /* 0x001064000800017f */
[----:B-1----:R-:W-:Y:S05]  /*8f10*/  @!P0 NANOSLEEP.SYNCS 0x989680 ;  /* 0x009896800000895d */ /* 0x002fea0003900000 */
[----:B------:R-:W1:Y:S02]  /*8f20*/  @!P0 SYNCS.PHASECHK.TRANS64 P0, [R6+URZ], R3 ;  /* 0x00000003060085a7 */ /* 0x000e64000800007f */
[----:B-1----:R-:W-:Y:S05]  /*8f30*/  @!P0 BRA `(.L_x_224) ;  /* 0xfffffffc00f08947 */ /* 0x002fea000383ffff */
[----:B------:R-:W-:Y:S05]  /*8f40*/  BRA `(.L_x_270) ;  /* 0xfffffff000487947 */ /* 0x000fea000383ffff */
.L_x_225:
[----:B0-----:R0:W1:Y:S02]  /*8f50*/  SYNCS.PHASECHK.TRANS64.TRYWAIT P0, [R7+URZ], R4 ;  /* 0x00000004070075a7 */ /* 0x001064000800017f */
[----:B-1----:R-:W-:Y:S05]  /*8f60*/  @!P0 NANOSLEEP.SYNCS 0x989680 ;  /* 0x009896800000895d */ /* 0x002fea0003900000 */
[----:B------:R-:W1:Y:S02]  /*8f70*/  @!P0 SYNCS.PHASECHK.TRANS64 P0, [R7+URZ], R4 ;  /* 0x00000004070085a7 */ /* 0x000e64000800007f */
[----:B-1----:R-:W-:Y:S05]  /*8f80*/  @!P0 BRA `(.L_x_225) ;  /* 0xfffffffc00f08947 */ /* 0x002fea000383ffff */
[----:B------:R-:W-:Y:S05]  /*8f90*/  BRA `(.L_x_271) ;  /* 0xfffffff000587947 */ /* 0x000fea000383ffff */
.L_x_226:
[----:B-1----:R1:W2:Y:S02]  /*8fa0*/  SYNCS.PHASECHK.TRANS64.TRYWAIT P0, [R6+URZ], R3 ;  /* 0x00000003060075a7 */ /* 0x0022a4000800017f */
[----:B--2---:R-:W-:Y:S05]  /*8fb0*/  @!P0 NANOSLEEP.SYNCS 0x989680 ;  /* 0x009896800000895d */ /* 0x004fea0003900000 */
[----:B------:R-:W2:Y:S02]  /*8fc0*/  @!P0 SYNCS.PHASECHK.TRANS64 P0, [R6+URZ], R3 ;  /* 0x00000003060085a7 */ /* 0x000ea4000800007f */
[----:B--2---:R-:W-:Y:S05]  /*8fd0*/  @!P0 BRA `(.L_x_226) ;  /* 0xfffffffc00f08947 */ /* 0x004fea000383ffff */
[----:B------:R-:W-:Y:S05]  /*8fe0*/  BRA `(.L_x_272) ;  /* 0xfffffff000607947 */ /* 0x000fea000383ffff */
.L_x_273:
[----:B------:R-:W-:-:S00]  /*8ff0*/  BRA `(.L_x_273) ;  /* 0xfffffffc00fc7947 */ /* 0x000fc0000383ffff */
[----:B------:R-:W-:-:S00]  /*9000*/  NOP ;  /* 0x0000000000007918 */ /* 0x000fc00000000000 */
[----:B------:R-:W-:-:S00]  /*9010*/  NOP ;  /* 0x0000000000007918 */ /* 0x000fc00000000000 */
[----:B------:R-:W-:-:S00]  /*9020*/  NOP ;  /* 0x0000000000007918 */ /* 0x000fc00000000000 */
[----:B------:R-:W-:-:S00]  /*9030*/  NOP ;  /* 0x0000000000007918 */ /* 0x000fc00000000000 */
[----:B------:R-:W-:-:S00]  /*9040*/  NOP ;  /* 0x0000000000007918 */ /* 0x000fc00000000000 */
[----:B------:R-:W-:-:S00]  /*9050*/  NOP ;  /* 0x0000000000007918 */ /* 0x000fc00000000000 */
[----:B------:R-:W-:-:S00]  /*9060*/  NOP ;  /* 0x0000000000007918 */ /* 0x000fc00000000000 */
[----:B------:R-:W-:-:S00]  /*9070*/  NOP ;  /* 0x0000000000007918 */ /* 0x000fc00000000000 */
.L_x_274:


//--------------------- .nv.global.init           --------------------------
	.section	.nv.global.init,"aw",@progbits
.nv.global.init:
	.type		$str$22,@object
	.size		$str$22,($str$23 - $str$22)
$str$22:
        /*0000*/ 	.byte	0x6b, 0x5f, 0x74, 0x69, 0x6c, 0x65, 0x5f, 0x63, 0x6f, 0x75, 0x6e, 0x74, 0x20, 0x3e, 0x3d, 0x20
        /*0010*/ 	.byte	0x31, 0x00
	.type		$str$23,@object
	.size		$str$23,(__unnamed_1 - $str$23)
$str$23:
        /*0012*/ 	.byte	0x2f, 0x74, 0x6d, 0x70, 0x2f, 0x63, 0x75, 0x74, 0x6c, 0x61, 0x73, 0x73, 0x5f, 0x73, 0x77, 0x65
        /*0022*/ 	.byte	0x65, 0x70, 0x5f, 0x73, 0x72, 0x63, 0x2f, 0x69, 0x6e, 0x63, 0x6c, 0x75, 0x64, 0x65, 0x2f, 0x63
        /*0032*/ 	.byte	0x75, 0x74, 0x6c, 0x61, 0x73, 0x73, 0x2f, 0x67, 0x65, 0x6d, 0x6d, 0x2f, 0x63, 0x6f, 0x6c, 0x6c
        /*0042*/ 	.byte	0x65, 0x63, 0x74, 0x69, 0x76, 0x65, 0x2f, 0x73, 0x6d, 0x39, 0x30, 0x5f, 0x6d, 0x6d, 0x61, 0x5f
        /*0052*/ 	.byte	0x74, 0x6d, 0x61, 0x5f, 0x67, 0x6d, 0x6d, 0x61, 0x5f, 0x73, 0x73, 0x5f, 0x77, 0x61, 0x72, 0x70
        /*0062*/ 	.byte	0x73, 0x70, 0x65, 0x63, 0x69, 0x61, 0x6c, 0x69, 0x7a, 0x65, 0x64, 0x2e, 0x68, 0x70, 0x70, 0x00
	.type		__unnamed_1,@object
	.size		__unnamed_1,(.L_0 - __unnamed_1)
__unnamed_1:
        /*0072*/ 	.byte	0x76, 0x6f, 0x69, 0x64, 0x20, 0x63, 0x75, 0x74, 0x6c, 0x61, 0x73, 0x73, 0x3a, 0x3a, 0x67, 0x65
        /* <DEDUP_REMOVED lines=173> */
.L_0:


//--------------------- .nv.shared._ZN7cutlass13device_kernelINS_4gemm6kernel13GemmUniversalIN4cute5tupleIJiiiiEEENS1_10collective13CollectiveMmaINS1_34MainloopSm90TmaGmmaWarpSpecializedILi37ENS5_IJNS4_1CILi2EEENSA_ILi4EEENSA_ILi1EEEEEENS1_32KernelTmaWarpSpecializedPingpongEEENS5_IJNSA_ILi64EEENSA_ILi128EEENSA_ILi32EEEEEEaNS5_IJlSD_lEEEaSL_NS4_8TiledMMAINS4_8MMA_AtomIJNS4_4SM904GMMA27MMA_64x128x32_S32S8S8_SS_TNEEEENS4_6LayoutINS5_IJSD_SD_SD_EEENS5_IJNSA_ILi0EEESU_SU_EEEEENS5_IJNS4_10UnderscoreESX_SX_EEEEENS4_23SM90_TMA_LOAD_MULTICASTENS4_14ComposedLayoutINS4_7SwizzleILi1ELi4ELi3EEENS4_18smem_ptr_flag_bitsILi8EEENSS_INS5_IJNSA_ILi8EEESJ_EEENS5_IJSJ_SD_EEEEEEEvNS4_8identityES10_S1A_vS1B_EENS_8epilogue10collective6detail29Sm90TmaWarpSpecializedAdapterINS1E_15DefaultEpilogueIaSL_SL_NS1D_6thread17LinearCombinationIaLi1EiiLNS1I_9ScaleType4KindE0ELNS_15FloatRoundStyleE2EaEENS1_15EpilogueDefaultEEEEEvvEEEEvNT_6ParamsE --------------------------
	.section	.nv.shared._ZN7cutlass13device_kernelINS_4gemm6kernel13GemmUniversalIN4cute5tupleIJiiiiEEENS1_10collective13CollectiveMmaINS1_34MainloopSm90TmaGmmaWarpSpecializedILi37ENS5_IJNS4_1CILi2EEENSA_ILi4EEENSA_ILi1EEEEEENS1_32KernelTmaWarpSpecializedPingpongEEENS5_IJNSA_ILi64EEENSA_ILi128EEENSA_ILi32EEEEEEaNS5_IJlSD_lEEEaSL_NS4_8TiledMMAINS4_8MMA_AtomIJNS4_4SM904GMMA27MMA_64x128x32_S32S8S8_SS_TNEEEENS4_6LayoutINS5_IJSD_SD_SD_EEENS5_IJNSA_ILi0EEESU_SU_EEEEENS5_IJNS4_10UnderscoreESX_SX_EEEEENS4_23SM90_TMA_LOAD_MULTICASTENS4_14ComposedLayoutINS4_7SwizzleILi1ELi4ELi3EEENS4_18smem_ptr_flag_bitsILi8EEENSS_INS5_IJNSA_ILi8EEESJ_EEENS5_IJSJ_SD_EEEEEEEvNS4_8identityES10_S1A_vS1B_EENS_8epilogue10collective6detail29Sm90TmaWarpSpecializedAdapterINS1E_15DefaultEpilogueIaSL_SL_NS1D_6thread17LinearCombinationIaLi1EiiLNS1I_9ScaleType4KindE0ELNS_15FloatRoundStyleE2EaEENS1_15EpilogueDefaultEEEEEvvEEEEvNT_6ParamsE,"aw",@nobits
	.sectionflags	@""
	.align	16
	.zero		1024


//--------------------- .nv.shared.reserved.0     --------------------------
	.section	.nv.shared.reserved.0,"aw",@nobits
	.weak		__nv_reservedSMEM_offset_0_alias
	.size		__nv_reservedSMEM_offset_0_alias, 0, 0
	.other		__nv_reservedSMEM_offset_0_alias,@"STO_CUDA_RESERVED_SHARED STV_DEFAULT"
__nv_reservedSMEM_offset_0_alias:
	.zero		0


//--------------------- .nv.global                --------------------------
	.section	.nv.global,"aw",@nobits
.nv.global:
	.type		_ZN40_INTERNAL_a6849e6a_4_k_cu_3bdb02ce_225054cute1_E,@object
	.size		_ZN40_INTERNAL_a6849e6a_4_k_cu_3bdb02ce_225054cute1_E,(_ZN40_INTERNAL_a6849e6a_4_k_cu_3bdb02ce_225054cuda3std3__45__cpo6cbeginE - _ZN40_INTERNAL_a6849e6a_4_k_cu_3bdb02ce_225054cute1_E)
_ZN40_INTERNAL_a6849e6a_4_k_cu_3bdb02ce_225054cute1_E:
	.zero		1
	.type		_ZN40_INTERNAL_a6849e6a_4_k_cu_3bdb02ce_225054cuda3std3__45__cpo6cbeginE,@object
	.size		_ZN40_INTERNAL_a6849e6a_4_k_cu_3bdb02ce_225054cuda3std3__45__cpo6cbeginE,(_ZN40_INTERNAL_a6849e6a_4_k_cu_3bdb02ce_225054cuda3std3__48in_placeE - _ZN40_INTERNAL_a6849e6a_4_k_cu_3bdb02ce_225054cuda3std3__45__cpo6cbeginE)
_ZN40_INTERNAL_a6849e6a_4_k_cu_3bdb02ce_225054cuda3std3__45__cpo6cbeginE:
	.zero		1
	.type		_ZN40_INTERNAL_a6849e6a_4_k_cu_3bdb02ce_225054cuda3std3__48in_placeE,@object
	.size		_ZN40_INTERNAL_a6849e6a_4_k_cu_3bdb02ce_225054cuda3std3__48in_placeE,(_ZN40_INTERNAL_a6849e6a_4_k_cu_3bdb02ce_225054cuda3std6ranges3__45__cpo9iter_moveE - _ZN40_INTERNAL_a6849e6a_4_k_cu_3bdb02ce_225054cuda3std3__48in_placeE)
_ZN40_INTERNAL_a6849e6a_4_k_cu_3bdb02ce_225054cuda3std3__48in_placeE:
	.zero		1
	.type		_ZN40_INTERNAL_a6849e6a_4_k_cu_3bdb02ce_225054cuda3std6ranges3__45__cpo9iter_moveE,@object
	.size		_ZN40_INTERNAL_a6849e6a_4_k_cu_3bdb02ce_225054cuda3std6ranges3__45__cpo9iter_moveE,(_ZN40_INTERNAL_a6849e6a_4_k_cu_3bdb02ce_225054cuda3std3__45__cpo5beginE - _ZN40_INTERNAL_a6849e6a_4_k_cu_3bdb02ce_225054cuda3std6ranges3__45__cpo9iter_moveE)
_ZN40_INTERNAL_a6849e6a_4_k_cu_3bdb02ce_225054cuda3std6ranges3__45__cpo9iter_moveE:
	.zero		1
	.type		_ZN40_INTERNAL_a6849e6a_4_k_cu_3bdb02ce_225054cuda3std3__45__cpo5beginE,@object
	.size		_ZN40_INTERNAL_a6849e6a_4_k_cu_3bdb02ce_225054cuda3std3__45__cpo5beginE,(_ZN40_INTERNAL_a6849e6a_4_k_cu_3bdb02ce_225054cuda3std3__442_GLOBAL__N__a6849e6a_4_k_cu_3bdb02ce_225056ignoreE - _ZN40_INTERNAL_a6849e6a_4_k_cu_3bdb02ce_225054cuda3std3__45__cpo5beginE)
_ZN40_INTERNAL_a6849e6a_4_k_cu_3bdb02ce_225054cuda3std3__45__cpo5beginE:
	.zero		1
	.type		_ZN40_INTERNAL_a6849e6a_4_k_cu_3bdb02ce_225054cuda3std3__442_GLOBAL__N__a6849e6a_4_k_cu_3bdb02ce_225056ignoreE,@object
	.size		_ZN40_INTERNAL_a6849e6a_4_k_cu_3bdb02ce_225054cuda3std3__442_GLOBAL__N__a6849e6a_4_k_cu_3bdb02ce_225056ignoreE,(_ZN40_INTERNAL_a6849e6a_4_k_cu_3bdb02ce_225054cute7productE - _ZN40_INTERNAL_a6849e6a_4_k_cu_3bdb02ce_225054cuda3std3__442_GLOBAL__N__a6849e6a_4_k_cu_3bdb02ce_225056ignoreE)
_ZN40_INTERNAL_a6849e6a_4_k_cu_3bdb02ce_225054cuda3std3__442_GLOBAL__N__a6849e6a_4_k_cu_3bdb02ce_225056ignoreE:
	.zero		1
	.type		_ZN40_INTERNAL_a6849e6a_4_k_cu_3bdb02ce_225054cute7productE,@object
	.size		_ZN40_INTERNAL_a6849e6a_4_k_cu_3bdb02ce_225054cute7productE,(_ZN40_INTERNAL_a6849e6a_4_k_cu_3bdb02ce_225054cuda3std3__45__cpo3endE - _ZN40_INTERNAL_a6849e6a_4_k_cu_3bdb02ce_225054cute7productE)
_ZN40_INTERNAL_a6849e6a_4_k_cu_3bdb02ce_225054cute7productE:
	.zero		1
	.type		_ZN40_INTERNAL_a6849e6a_4_k_cu_3bdb02ce_225054cuda3std3__45__cpo3endE,@object
	.size		_ZN40_INTERNAL_a6849e6a_4_k_cu_3bdb02ce_225054cuda3std3__45__cpo3endE,(_ZN40_INTERNAL_a6849e6a_4_k_cu_3bdb02ce_225054cuda3std3__419piecewise_constructE - _ZN40_INTERNAL_a6849e6a_4_k_cu_3bdb02ce_225054cuda3std3__45__cpo3endE)
_ZN40_INTERNAL_a6849e6a_4_k_cu_3bdb02ce_225054cuda3std3__45__cpo3endE:
	.zero		1
	.type		_ZN40_INTERNAL_a6849e6a_4_k_cu_3bdb02ce_225054cuda3std3__419piecewise_constructE,@object
	.size		_ZN40_INTERNAL_a6849e6a_4_k_cu_3bdb02ce_225054cuda3std3__419piecewise_constructE,(_ZN40_INTERNAL_a6849e6a_4_k_cu_3bdb02ce_225054cuda3std3__45__cpo4cendE - _ZN40_INTERNAL_a6849e6a_4_k_cu_3bdb02ce_225054cuda3std3__419piecewise_constructE)
_ZN40_INTERNAL_a6849e6a_4_k_cu_3bdb02ce_225054cuda3std3__419piecewise_constructE:
	.zero		1
	.type		_ZN40_INTERNAL_a6849e6a_4_k_cu_3bdb02ce_225054cuda3std3__45__cpo4cendE,@object
	.size		_ZN40_INTERNAL_a6849e6a_4_k_cu_3bdb02ce_225054cuda3std3__45__cpo4cendE,(_ZN40_INTERNAL_a6849e6a_4_k_cu_3bdb02ce_225054cuda3std6ranges3__45__cpo4swapE - _ZN40_INTERNAL_a6849e6a_4_k_cu_3bdb02ce_225054cuda3std3__45__cpo4cendE)
_ZN40_INTERNAL_a6849e6a_4_k_cu_3bdb02ce_225054cuda3std3__45__cpo4cendE:
	.zero		1
	.type		_ZN40_INTERNAL_a6849e6a_4_k_cu_3bdb02ce_225054cuda3std6ranges3__45__cpo4swapE,@object
	.size		_ZN40_INTERNAL_a6849e6a_4_k_cu_3bdb02ce_225054cuda3std6ranges3__45__cpo4swapE,(.L_8 - _ZN40_INTERNAL_a6849e6a_4_k_cu_3bdb02ce_225054cuda3std6ranges3__45__cpo4swapE)
_ZN40_INTERNAL_a6849e6a_4_k_cu_3bdb02ce_225054cuda3std6ranges3__45__cpo4swapE:
	.zero		1
.L_8:


//--------------------- .nv.constant0._ZN7cutlass13device_kernelINS_4gemm6kernel13GemmUniversalIN4cute5tupleIJiiiiEEENS1_10collective13CollectiveMmaINS1_34MainloopSm90TmaGmmaWarpSpecializedILi37ENS5_IJNS4_1CILi2EEENSA_ILi4EEENSA_ILi1EEEEEENS1_32KernelTmaWarpSpecializedPingpongEEENS5_IJNSA_ILi64EEENSA_ILi128EEENSA_ILi32EEEEEEaNS5_IJlSD_lEEEaSL_NS4_8TiledMMAINS4_8MMA_AtomIJNS4_4SM904GMMA27MMA_64x128x32_S32S8S8_SS_TNEEEENS4_6LayoutINS5_IJSD_SD_SD_EEENS5_IJNSA_ILi0EEESU_SU_EEEEENS5_IJNS4_10UnderscoreESX_SX_EEEEENS4_23SM90_TMA_LOAD_MULTICASTENS4_14ComposedLayoutINS4_7SwizzleILi1ELi4ELi3EEENS4_18smem_ptr_flag_bitsILi8EEENSS_INS5_IJNSA_ILi8EEESJ_EEENS5_IJSJ_SD_EEEEEEEvNS4_8identityES10_S1A_vS1B_EENS_8epilogue10collective6detail29Sm90TmaWarpSpecializedAdapterINS1E_15DefaultEpilogueIaSL_SL_NS1D_6thread17LinearCombinationIaLi1EiiLNS1I_9ScaleType4KindE0ELNS_15FloatRoundStyleE2EaEENS1_15EpilogueDefaultEEEEEvvEEEEvNT_6ParamsE --------------------------
	.section	.nv.constant0._ZN7cutlass13device_kernelINS_4gemm6kernel13GemmUniversalIN4cute5tupleIJiiiiEEENS1_10collective13CollectiveMmaINS1_34MainloopSm90TmaGmmaWarpSpecializedILi37ENS5_IJNS4_1CILi2EEENSA_ILi4EEENSA_ILi1EEEEEENS1_32KernelTmaWarpSpecializedPingpongEEENS5_IJNSA_ILi64EEENSA_ILi128EEENSA_ILi32EEEEEEaNS5_IJlSD_lEEEaSL_NS4_8TiledMMAINS4_8MMA_AtomIJNS4_4SM904GMMA27MMA_64x128x32_S32S8S8_SS_TNEEEENS4_6LayoutINS5_IJSD_SD_SD_EEENS5_IJNSA_ILi0EEESU_SU_EEEEENS5_IJNS4_10UnderscoreESX_SX_EEEEENS4_23SM90_TMA_LOAD_MULTICASTENS4_14ComposedLayoutINS4_7SwizzleILi1ELi4ELi3EEENS4_18smem_ptr_flag_bitsILi8EEENSS_INS5_IJNSA_ILi8EEESJ_EEENS5_IJSJ_SD_EEEEEEEvNS4_8identityES10_S1A_vS1B_EENS_8epilogue10collective6detail29Sm90TmaWarpSpecializedAdapterINS1E_15DefaultEpilogueIaSL_SL_NS1D_6thread17LinearCombinationIaLi1EiiLNS1I_9ScaleType4KindE0ELNS_15FloatRoundStyleE2EaEENS1_15EpilogueDefaultEEEEEvvEEEEvNT_6ParamsE,"a",@progbits
	.sectionflags	@""
	.align	4
.nv.constant0._ZN7cutlass13device_kernelINS_4gemm6kernel13GemmUniversalIN4cute5tupleIJiiiiEEENS1_10collective13CollectiveMmaINS1_34MainloopSm90TmaGmmaWarpSpecializedILi37ENS5_IJNS4_1CILi2EEENSA_ILi4EEENSA_ILi1EEEEEENS1_32KernelTmaWarpSpecializedPingpongEEENS5_IJNSA_ILi64EEENSA_ILi128EEENSA_ILi32EEEEEEaNS5_IJlSD_lEEEaSL_NS4_8TiledMMAINS4_8MMA_AtomIJNS4_4SM904GMMA27MMA_64x128x32_S32S8S8_SS_TNEEEENS4_6LayoutINS5_IJSD_SD_SD_EEENS5_IJNSA_ILi0EEESU_SU_EEEEENS5_IJNS4_10UnderscoreESX_SX_EEEEENS4_23SM90_TMA_LOAD_MULTICASTENS4_14ComposedLayoutINS4_7SwizzleILi1ELi4ELi3EEENS4_18smem_ptr_flag_bitsILi8EEENSS_INS5_IJNSA_ILi8EEESJ_EEENS5_IJSJ_SD_EEEEEEEvNS4_8identityES10_S1A_vS1B_EENS_8epilogue10collective6detail29Sm90TmaWarpSpecializedAdapterINS1E_15DefaultEpilogueIaSL_SL_NS1D_6thread17LinearCombinationIaLi1EiiLNS1I_9ScaleType4KindE0ELNS_15FloatRoundStyleE2EaEENS1_15EpilogueDefaultEEEEEvvEEEEvNT_6ParamsE:
	.zero		1664


//--------------------- SYMBOLS --------------------------

	.type		.nv.reservedSmem.offset0,@object
	.size		.nv.reservedSmem.offset0,0x4
	.type		__assertfail,@function
